//
// Generated by NVIDIA NVVM Compiler
//
// Compiler Build ID: CL-36424714
// Cuda compilation tools, release 13.0, V13.0.88
// Based on NVVM 20.0.0
//

.version 9.0
.target sm_100
.address_size 64

	// .globl	_Z8focus_ab7double3PKS_iS1_iPfS2_
.func  (.param .align 16 .b8 func_retval0[16]) __internal_trig_reduction_slowpathd
(
	.param .b64 __internal_trig_reduction_slowpathd_param_0
)
;
// _ZZ8focus_ab7double3PKS_iS1_iPfS2_E10local_mirs has been demoted
.global .align 8 .b8 __cudart_i2opi_d[144] = {8, 93, 141, 31, 177, 95, 251, 107, 234, 146, 82, 138, 247, 57, 7, 61, 123, 241, 229, 235, 199, 186, 39, 117, 45, 234, 95, 158, 102, 63, 70, 79, 183, 9, 203, 39, 207, 126, 54, 109, 31, 109, 10, 90, 139, 17, 47, 239, 15, 152, 5, 222, 255, 151, 248, 31, 59, 40, 249, 189, 139, 95, 132, 156, 244, 57, 83, 131, 57, 214, 145, 57, 65, 126, 95, 180, 38, 112, 156, 233, 132, 68, 187, 46, 245, 53, 130, 232, 62, 167, 41, 177, 28, 235, 29, 254, 28, 146, 209, 9, 234, 46, 73, 6, 224, 210, 77, 66, 58, 110, 36, 183, 97, 197, 187, 222, 171, 99, 81, 254, 65, 144, 67, 60, 153, 149, 98, 219, 192, 221, 52, 245, 209, 87, 39, 252, 41, 21, 68, 78, 110, 131, 249, 162};

.visible .entry _Z8focus_ab7double3PKS_iS1_iPfS2_(
	.param .align 8 .b8 _Z8focus_ab7double3PKS_iS1_iPfS2__param_0[24],
	.param .u64 .ptr .align 1 _Z8focus_ab7double3PKS_iS1_iPfS2__param_1,
	.param .u32 _Z8focus_ab7double3PKS_iS1_iPfS2__param_2,
	.param .u64 .ptr .align 1 _Z8focus_ab7double3PKS_iS1_iPfS2__param_3,
	.param .u32 _Z8focus_ab7double3PKS_iS1_iPfS2__param_4,
	.param .u64 .ptr .align 1 _Z8focus_ab7double3PKS_iS1_iPfS2__param_5,
	.param .u64 .ptr .align 1 _Z8focus_ab7double3PKS_iS1_iPfS2__param_6
)
{
	.reg .pred 	%p<75>;
	.reg .b32 	%r<337>;
	.reg .b32 	%f<146>;
	.reg .b64 	%rd<23>;
	.reg .b64 	%fd<912>;
	// demoted variable
	.shared .align 8 .b8 _ZZ8focus_ab7double3PKS_iS1_iPfS2_E10local_mirs[12288];
	ld.param.f64 	%fd220, [_Z8focus_ab7double3PKS_iS1_iPfS2__param_0+16];
	ld.param.f64 	%fd219, [_Z8focus_ab7double3PKS_iS1_iPfS2__param_0+8];
	ld.param.f64 	%fd218, [_Z8focus_ab7double3PKS_iS1_iPfS2__param_0];
	ld.param.u64 	%rd7, [_Z8focus_ab7double3PKS_iS1_iPfS2__param_1];
	ld.param.u64 	%rd8, [_Z8focus_ab7double3PKS_iS1_iPfS2__param_3];
	cvta.to.global.u64 	%rd9, %rd8;
	cvta.to.global.u64 	%rd10, %rd7;
	mov.u32 	%r79, %ctaid.x;
	shl.b32 	%r80, %r79, 13;
	mov.u32 	%r81, %ctaid.y;
	shl.b32 	%r82, %r81, 13;
	mov.u32 	%r1, %tid.y;
	shl.b32 	%r83, %r1, 3;
	or.b32  	%r2, %r82, %r83;
	mul.wide.s32 	%rd11, %r80, 24;
	add.s64 	%rd22, %rd10, %rd11;
	mul.wide.u32 	%rd12, %r2, 24;
	add.s64 	%rd2, %rd9, %rd12;
	mov.b32 	%r311, 0;
	mov.f32 	%f114, 0f00000000;
	mul.wide.u32 	%rd13, %r1, 24;
	mov.u32 	%r84, _ZZ8focus_ab7double3PKS_iS1_iPfS2_E10local_mirs;
	mad.lo.s32 	%r85, %r1, 24, %r84;
	add.s32 	%r86, %r84, 24;
	mov.f32 	%f115, %f114;
	mov.f32 	%f116, %f114;
	mov.f32 	%f117, %f114;
	mov.f32 	%f118, %f114;
	mov.f32 	%f119, %f114;
	mov.f32 	%f120, %f114;
	mov.f32 	%f130, %f114;
	mov.f32 	%f122, %f114;
	mov.f32 	%f123, %f114;
	mov.f32 	%f124, %f114;
	mov.f32 	%f125, %f114;
	mov.f32 	%f126, %f114;
	mov.f32 	%f127, %f114;
	mov.f32 	%f128, %f114;
	mov.f32 	%f131, %f114;
$L__BB0_1:
	setp.gt.u32 	%p1, %r1, 511;
	@%p1 bra 	$L__BB0_3;
	add.s64 	%rd14, %rd22, %rd13;
	ld.global.f64 	%fd221, [%rd14];
	ld.global.f64 	%fd222, [%rd14+8];
	ld.global.f64 	%fd223, [%rd14+16];
	st.shared.f64 	[%r85], %fd221;
	st.shared.f64 	[%r85+8], %fd222;
	st.shared.f64 	[%r85+16], %fd223;
$L__BB0_3:
	bar.sync 	0;
	ld.global.f64 	%fd2, [%rd2];
	ld.global.f64 	%fd3, [%rd2+8];
	ld.global.f64 	%fd4, [%rd2+16];
	mov.b32 	%r313, 24;
	mov.u32 	%r312, %r86;
$L__BB0_4:
	ld.shared.f64 	%fd224, [%r312+-24];
	ld.shared.f64 	%fd225, [%r312+-16];
	ld.shared.f64 	%fd226, [%r312+-8];
	sub.f64 	%fd227, %fd224, %fd218;
	sub.f64 	%fd228, %fd225, %fd219;
	sub.f64 	%fd229, %fd226, %fd220;
	mul.f64 	%fd230, %fd228, %fd228;
	fma.rn.f64 	%fd231, %fd227, %fd227, %fd230;
	fma.rn.f64 	%fd232, %fd229, %fd229, %fd231;
	sqrt.rn.f64 	%fd233, %fd232;
	sub.f64 	%fd234, %fd224, %fd2;
	sub.f64 	%fd235, %fd225, %fd3;
	sub.f64 	%fd236, %fd226, %fd4;
	mul.f64 	%fd237, %fd235, %fd235;
	fma.rn.f64 	%fd238, %fd234, %fd234, %fd237;
	fma.rn.f64 	%fd239, %fd236, %fd236, %fd238;
	sqrt.rn.f64 	%fd240, %fd239;
	add.f64 	%fd241, %fd233, %fd240;
	mul.f64 	%fd5, %fd241, 0d40C88B2F704A9409;
	abs.f64 	%fd6, %fd5;
	setp.neu.f64 	%p2, %fd6, 0d7FF0000000000000;
	@%p2 bra 	$L__BB0_6;
	mov.f64 	%fd247, 0d0000000000000000;
	mul.rn.f64 	%fd864, %fd5, %fd247;
	mov.b32 	%r314, 0;
	bra.uni 	$L__BB0_8;
$L__BB0_6:
	mul.f64 	%fd242, %fd5, 0d3FE45F306DC9C883;
	cvt.rni.s32.f64 	%r314, %fd242;
	cvt.rn.f64.s32 	%fd243, %r314;
	fma.rn.f64 	%fd244, %fd243, 0dBFF921FB54442D18, %fd5;
	fma.rn.f64 	%fd245, %fd243, 0dBC91A62633145C00, %fd244;
	fma.rn.f64 	%fd864, %fd243, 0dB97B839A252049C0, %fd245;
	setp.ltu.f64 	%p3, %fd6, 0d41E0000000000000;
	@%p3 bra 	$L__BB0_8;
	{ // callseq 0, 0
	.param .b64 param0;
	st.param.f64 	[param0], %fd5;
	.param .align 16 .b8 retval0[16];
	call.uni (retval0), 
	__internal_trig_reduction_slowpathd, 
	(
	param0
	);
	ld.param.f64 	%fd864, [retval0];
	ld.param.b32 	%r314, [retval0+8];
	} // callseq 0
$L__BB0_8:
	mul.rn.f64 	%fd248, %fd864, %fd864;
	fma.rn.f64 	%fd249, %fd248, 0dBDA8FF8320FD8164, 0d3E21EEA7C1EF8528;
	fma.rn.f64 	%fd250, %fd249, %fd248, 0dBE927E4F8E06E6D9;
	fma.rn.f64 	%fd251, %fd250, %fd248, 0d3EFA01A019DDBCE9;
	fma.rn.f64 	%fd252, %fd251, %fd248, 0dBF56C16C16C15D47;
	fma.rn.f64 	%fd253, %fd252, %fd248, 0d3FA5555555555551;
	fma.rn.f64 	%fd254, %fd253, %fd248, 0dBFE0000000000000;
	fma.rn.f64 	%fd255, %fd254, %fd248, 0d3FF0000000000000;
	fma.rn.f64 	%fd256, %fd248, 0d3DE5DB65F9785EBA, 0dBE5AE5F12CB0D246;
	fma.rn.f64 	%fd257, %fd256, %fd248, 0d3EC71DE369ACE392;
	fma.rn.f64 	%fd258, %fd257, %fd248, 0dBF2A01A019DB62A1;
	fma.rn.f64 	%fd259, %fd258, %fd248, 0d3F81111111110818;
	fma.rn.f64 	%fd260, %fd259, %fd248, 0dBFC5555555555554;
	fma.rn.f64 	%fd261, %fd260, %fd248, 0d0000000000000000;
	fma.rn.f64 	%fd262, %fd261, %fd864, %fd864;
	and.b32  	%r91, %r314, 1;
	setp.eq.b32 	%p4, %r91, 1;
	{
	.reg .b32 %temp; 
	mov.b64 	{%temp, %r92}, %fd262;
	}
	{
	.reg .b32 %temp; 
	mov.b64 	{%r93, %temp}, %fd262;
	}
	xor.b32  	%r94, %r92, -2147483648;
	mov.b64 	%fd263, {%r93, %r94};
	selp.f64 	%fd865, %fd255, %fd262, %p4;
	selp.f64 	%fd866, %fd263, %fd255, %p4;
	and.b32  	%r95, %r314, 2;
	setp.eq.s32 	%p5, %r95, 0;
	@%p5 bra 	$L__BB0_10;
	{
	.reg .b32 %temp; 
	mov.b64 	{%temp, %r96}, %fd865;
	}
	{
	.reg .b32 %temp; 
	mov.b64 	{%r97, %temp}, %fd865;
	}
	xor.b32  	%r98, %r96, -2147483648;
	mov.b64 	%fd865, {%r97, %r98};
	{
	.reg .b32 %temp; 
	mov.b64 	{%temp, %r99}, %fd866;
	}
	{
	.reg .b32 %temp; 
	mov.b64 	{%r100, %temp}, %fd866;
	}
	xor.b32  	%r101, %r99, -2147483648;
	mov.b64 	%fd866, {%r100, %r101};
$L__BB0_10:
	cvt.rn.f32.f64 	%f66, %fd866;
	add.f32 	%f19, %f130, %f66;
	cvt.rn.f32.f64 	%f67, %fd865;
	add.f32 	%f20, %f131, %f67;
	ld.shared.f64 	%fd264, [%r312];
	ld.shared.f64 	%fd265, [%r312+8];
	ld.shared.f64 	%fd266, [%r312+16];
	sub.f64 	%fd267, %fd264, %fd218;
	sub.f64 	%fd268, %fd265, %fd219;
	sub.f64 	%fd269, %fd266, %fd220;
	mul.f64 	%fd270, %fd268, %fd268;
	fma.rn.f64 	%fd271, %fd267, %fd267, %fd270;
	fma.rn.f64 	%fd272, %fd269, %fd269, %fd271;
	sqrt.rn.f64 	%fd273, %fd272;
	sub.f64 	%fd274, %fd264, %fd2;
	sub.f64 	%fd275, %fd265, %fd3;
	sub.f64 	%fd276, %fd266, %fd4;
	mul.f64 	%fd277, %fd275, %fd275;
	fma.rn.f64 	%fd278, %fd274, %fd274, %fd277;
	fma.rn.f64 	%fd279, %fd276, %fd276, %fd278;
	sqrt.rn.f64 	%fd280, %fd279;
	add.f64 	%fd281, %fd273, %fd280;
	mul.f64 	%fd17, %fd281, 0d40C88B2F704A9409;
	abs.f64 	%fd18, %fd17;
	setp.eq.f64 	%p6, %fd18, 0d7FF0000000000000;
	@%p6 bra 	$L__BB0_13;
	mul.f64 	%fd282, %fd17, 0d3FE45F306DC9C883;
	cvt.rni.s32.f64 	%r315, %fd282;
	cvt.rn.f64.s32 	%fd283, %r315;
	fma.rn.f64 	%fd284, %fd283, 0dBFF921FB54442D18, %fd17;
	fma.rn.f64 	%fd285, %fd283, 0dBC91A62633145C00, %fd284;
	fma.rn.f64 	%fd867, %fd283, 0dB97B839A252049C0, %fd285;
	setp.ltu.f64 	%p7, %fd18, 0d41E0000000000000;
	@%p7 bra 	$L__BB0_14;
	{ // callseq 1, 0
	.param .b64 param0;
	st.param.f64 	[param0], %fd17;
	.param .align 16 .b8 retval0[16];
	call.uni (retval0), 
	__internal_trig_reduction_slowpathd, 
	(
	param0
	);
	ld.param.f64 	%fd867, [retval0];
	ld.param.b32 	%r315, [retval0+8];
	} // callseq 1
	bra.uni 	$L__BB0_14;
$L__BB0_13:
	mov.f64 	%fd287, 0d0000000000000000;
	mul.rn.f64 	%fd867, %fd17, %fd287;
	mov.b32 	%r315, 0;
$L__BB0_14:
	mul.rn.f64 	%fd288, %fd867, %fd867;
	fma.rn.f64 	%fd289, %fd288, 0dBDA8FF8320FD8164, 0d3E21EEA7C1EF8528;
	fma.rn.f64 	%fd290, %fd289, %fd288, 0dBE927E4F8E06E6D9;
	fma.rn.f64 	%fd291, %fd290, %fd288, 0d3EFA01A019DDBCE9;
	fma.rn.f64 	%fd292, %fd291, %fd288, 0dBF56C16C16C15D47;
	fma.rn.f64 	%fd293, %fd292, %fd288, 0d3FA5555555555551;
	fma.rn.f64 	%fd294, %fd293, %fd288, 0dBFE0000000000000;
	fma.rn.f64 	%fd295, %fd294, %fd288, 0d3FF0000000000000;
	fma.rn.f64 	%fd296, %fd288, 0d3DE5DB65F9785EBA, 0dBE5AE5F12CB0D246;
	fma.rn.f64 	%fd297, %fd296, %fd288, 0d3EC71DE369ACE392;
	fma.rn.f64 	%fd298, %fd297, %fd288, 0dBF2A01A019DB62A1;
	fma.rn.f64 	%fd299, %fd298, %fd288, 0d3F81111111110818;
	fma.rn.f64 	%fd300, %fd299, %fd288, 0dBFC5555555555554;
	fma.rn.f64 	%fd301, %fd300, %fd288, 0d0000000000000000;
	fma.rn.f64 	%fd302, %fd301, %fd867, %fd867;
	and.b32  	%r104, %r315, 1;
	setp.eq.b32 	%p8, %r104, 1;
	{
	.reg .b32 %temp; 
	mov.b64 	{%temp, %r105}, %fd302;
	}
	{
	.reg .b32 %temp; 
	mov.b64 	{%r106, %temp}, %fd302;
	}
	xor.b32  	%r107, %r105, -2147483648;
	mov.b64 	%fd303, {%r106, %r107};
	selp.f64 	%fd868, %fd295, %fd302, %p8;
	selp.f64 	%fd869, %fd303, %fd295, %p8;
	and.b32  	%r108, %r315, 2;
	setp.eq.s32 	%p9, %r108, 0;
	@%p9 bra 	$L__BB0_16;
	{
	.reg .b32 %temp; 
	mov.b64 	{%temp, %r109}, %fd868;
	}
	{
	.reg .b32 %temp; 
	mov.b64 	{%r110, %temp}, %fd868;
	}
	xor.b32  	%r111, %r109, -2147483648;
	mov.b64 	%fd868, {%r110, %r111};
	{
	.reg .b32 %temp; 
	mov.b64 	{%temp, %r112}, %fd869;
	}
	{
	.reg .b32 %temp; 
	mov.b64 	{%r113, %temp}, %fd869;
	}
	xor.b32  	%r114, %r112, -2147483648;
	mov.b64 	%fd869, {%r113, %r114};
$L__BB0_16:
	cvt.rn.f32.f64 	%f68, %fd869;
	add.f32 	%f130, %f19, %f68;
	cvt.rn.f32.f64 	%f69, %fd868;
	add.f32 	%f131, %f20, %f69;
	add.s32 	%r313, %r313, 48;
	add.s32 	%r312, %r312, 48;
	setp.ne.s32 	%p10, %r313, 12312;
	@%p10 bra 	$L__BB0_4;
	ld.global.f64 	%fd29, [%rd2+24];
	ld.global.f64 	%fd30, [%rd2+32];
	ld.global.f64 	%fd31, [%rd2+40];
	mov.b32 	%r316, 0;
$L__BB0_18:
	mov.u32 	%r116, _ZZ8focus_ab7double3PKS_iS1_iPfS2_E10local_mirs;
	mad.lo.s32 	%r15, %r316, 24, %r116;
	ld.shared.f64 	%fd304, [%r15];
	ld.shared.f64 	%fd305, [%r15+8];
	ld.shared.f64 	%fd306, [%r15+16];
	sub.f64 	%fd307, %fd304, %fd218;
	sub.f64 	%fd308, %fd305, %fd219;
	sub.f64 	%fd309, %fd306, %fd220;
	mul.f64 	%fd310, %fd308, %fd308;
	fma.rn.f64 	%fd311, %fd307, %fd307, %fd310;
	fma.rn.f64 	%fd312, %fd309, %fd309, %fd311;
	sqrt.rn.f64 	%fd313, %fd312;
	sub.f64 	%fd314, %fd304, %fd29;
	sub.f64 	%fd315, %fd305, %fd30;
	sub.f64 	%fd316, %fd306, %fd31;
	mul.f64 	%fd317, %fd315, %fd315;
	fma.rn.f64 	%fd318, %fd314, %fd314, %fd317;
	fma.rn.f64 	%fd319, %fd316, %fd316, %fd318;
	sqrt.rn.f64 	%fd320, %fd319;
	add.f64 	%fd321, %fd313, %fd320;
	mul.f64 	%fd32, %fd321, 0d40C88B2F704A9409;
	abs.f64 	%fd33, %fd32;
	setp.eq.f64 	%p11, %fd33, 0d7FF0000000000000;
	@%p11 bra 	$L__BB0_21;
	mul.f64 	%fd322, %fd32, 0d3FE45F306DC9C883;
	cvt.rni.s32.f64 	%r317, %fd322;
	cvt.rn.f64.s32 	%fd323, %r317;
	fma.rn.f64 	%fd324, %fd323, 0dBFF921FB54442D18, %fd32;
	fma.rn.f64 	%fd325, %fd323, 0dBC91A62633145C00, %fd324;
	fma.rn.f64 	%fd870, %fd323, 0dB97B839A252049C0, %fd325;
	setp.ltu.f64 	%p12, %fd33, 0d41E0000000000000;
	@%p12 bra 	$L__BB0_22;
	{ // callseq 2, 0
	.param .b64 param0;
	st.param.f64 	[param0], %fd32;
	.param .align 16 .b8 retval0[16];
	call.uni (retval0), 
	__internal_trig_reduction_slowpathd, 
	(
	param0
	);
	ld.param.f64 	%fd870, [retval0];
	ld.param.b32 	%r317, [retval0+8];
	} // callseq 2
	bra.uni 	$L__BB0_22;
$L__BB0_21:
	mov.f64 	%fd327, 0d0000000000000000;
	mul.rn.f64 	%fd870, %fd32, %fd327;
	mov.b32 	%r317, 0;
$L__BB0_22:
	mul.rn.f64 	%fd328, %fd870, %fd870;
	fma.rn.f64 	%fd329, %fd328, 0dBDA8FF8320FD8164, 0d3E21EEA7C1EF8528;
	fma.rn.f64 	%fd330, %fd329, %fd328, 0dBE927E4F8E06E6D9;
	fma.rn.f64 	%fd331, %fd330, %fd328, 0d3EFA01A019DDBCE9;
	fma.rn.f64 	%fd332, %fd331, %fd328, 0dBF56C16C16C15D47;
	fma.rn.f64 	%fd333, %fd332, %fd328, 0d3FA5555555555551;
	fma.rn.f64 	%fd334, %fd333, %fd328, 0dBFE0000000000000;
	fma.rn.f64 	%fd335, %fd334, %fd328, 0d3FF0000000000000;
	fma.rn.f64 	%fd336, %fd328, 0d3DE5DB65F9785EBA, 0dBE5AE5F12CB0D246;
	fma.rn.f64 	%fd337, %fd336, %fd328, 0d3EC71DE369ACE392;
	fma.rn.f64 	%fd338, %fd337, %fd328, 0dBF2A01A019DB62A1;
	fma.rn.f64 	%fd339, %fd338, %fd328, 0d3F81111111110818;
	fma.rn.f64 	%fd340, %fd339, %fd328, 0dBFC5555555555554;
	fma.rn.f64 	%fd341, %fd340, %fd328, 0d0000000000000000;
	fma.rn.f64 	%fd342, %fd341, %fd870, %fd870;
	and.b32  	%r119, %r317, 1;
	setp.eq.b32 	%p13, %r119, 1;
	{
	.reg .b32 %temp; 
	mov.b64 	{%temp, %r120}, %fd342;
	}
	{
	.reg .b32 %temp; 
	mov.b64 	{%r121, %temp}, %fd342;
	}
	xor.b32  	%r122, %r120, -2147483648;
	mov.b64 	%fd343, {%r121, %r122};
	selp.f64 	%fd871, %fd335, %fd342, %p13;
	selp.f64 	%fd872, %fd343, %fd335, %p13;
	and.b32  	%r123, %r317, 2;
	setp.eq.s32 	%p14, %r123, 0;
	@%p14 bra 	$L__BB0_24;
	{
	.reg .b32 %temp; 
	mov.b64 	{%temp, %r124}, %fd871;
	}
	{
	.reg .b32 %temp; 
	mov.b64 	{%r125, %temp}, %fd871;
	}
	xor.b32  	%r126, %r124, -2147483648;
	mov.b64 	%fd871, {%r125, %r126};
	{
	.reg .b32 %temp; 
	mov.b64 	{%temp, %r127}, %fd872;
	}
	{
	.reg .b32 %temp; 
	mov.b64 	{%r128, %temp}, %fd872;
	}
	xor.b32  	%r129, %r127, -2147483648;
	mov.b64 	%fd872, {%r128, %r129};
$L__BB0_24:
	cvt.rn.f32.f64 	%f70, %fd872;
	add.f32 	%f25, %f120, %f70;
	cvt.rn.f32.f64 	%f71, %fd871;
	add.f32 	%f26, %f128, %f71;
	ld.shared.f64 	%fd344, [%r15+24];
	ld.shared.f64 	%fd345, [%r15+32];
	ld.shared.f64 	%fd346, [%r15+40];
	sub.f64 	%fd347, %fd344, %fd218;
	sub.f64 	%fd348, %fd345, %fd219;
	sub.f64 	%fd349, %fd346, %fd220;
	mul.f64 	%fd350, %fd348, %fd348;
	fma.rn.f64 	%fd351, %fd347, %fd347, %fd350;
	fma.rn.f64 	%fd352, %fd349, %fd349, %fd351;
	sqrt.rn.f64 	%fd353, %fd352;
	sub.f64 	%fd354, %fd344, %fd29;
	sub.f64 	%fd355, %fd345, %fd30;
	sub.f64 	%fd356, %fd346, %fd31;
	mul.f64 	%fd357, %fd355, %fd355;
	fma.rn.f64 	%fd358, %fd354, %fd354, %fd357;
	fma.rn.f64 	%fd359, %fd356, %fd356, %fd358;
	sqrt.rn.f64 	%fd360, %fd359;
	add.f64 	%fd361, %fd353, %fd360;
	mul.f64 	%fd44, %fd361, 0d40C88B2F704A9409;
	abs.f64 	%fd45, %fd44;
	setp.eq.f64 	%p15, %fd45, 0d7FF0000000000000;
	@%p15 bra 	$L__BB0_27;
	mul.f64 	%fd362, %fd44, 0d3FE45F306DC9C883;
	cvt.rni.s32.f64 	%r318, %fd362;
	cvt.rn.f64.s32 	%fd363, %r318;
	fma.rn.f64 	%fd364, %fd363, 0dBFF921FB54442D18, %fd44;
	fma.rn.f64 	%fd365, %fd363, 0dBC91A62633145C00, %fd364;
	fma.rn.f64 	%fd873, %fd363, 0dB97B839A252049C0, %fd365;
	setp.ltu.f64 	%p16, %fd45, 0d41E0000000000000;
	@%p16 bra 	$L__BB0_28;
	{ // callseq 3, 0
	.param .b64 param0;
	st.param.f64 	[param0], %fd44;
	.param .align 16 .b8 retval0[16];
	call.uni (retval0), 
	__internal_trig_reduction_slowpathd, 
	(
	param0
	);
	ld.param.f64 	%fd873, [retval0];
	ld.param.b32 	%r318, [retval0+8];
	} // callseq 3
	bra.uni 	$L__BB0_28;
$L__BB0_27:
	mov.f64 	%fd367, 0d0000000000000000;
	mul.rn.f64 	%fd873, %fd44, %fd367;
	mov.b32 	%r318, 0;
$L__BB0_28:
	mul.rn.f64 	%fd368, %fd873, %fd873;
	fma.rn.f64 	%fd369, %fd368, 0dBDA8FF8320FD8164, 0d3E21EEA7C1EF8528;
	fma.rn.f64 	%fd370, %fd369, %fd368, 0dBE927E4F8E06E6D9;
	fma.rn.f64 	%fd371, %fd370, %fd368, 0d3EFA01A019DDBCE9;
	fma.rn.f64 	%fd372, %fd371, %fd368, 0dBF56C16C16C15D47;
	fma.rn.f64 	%fd373, %fd372, %fd368, 0d3FA5555555555551;
	fma.rn.f64 	%fd374, %fd373, %fd368, 0dBFE0000000000000;
	fma.rn.f64 	%fd375, %fd374, %fd368, 0d3FF0000000000000;
	fma.rn.f64 	%fd376, %fd368, 0d3DE5DB65F9785EBA, 0dBE5AE5F12CB0D246;
	fma.rn.f64 	%fd377, %fd376, %fd368, 0d3EC71DE369ACE392;
	fma.rn.f64 	%fd378, %fd377, %fd368, 0dBF2A01A019DB62A1;
	fma.rn.f64 	%fd379, %fd378, %fd368, 0d3F81111111110818;
	fma.rn.f64 	%fd380, %fd379, %fd368, 0dBFC5555555555554;
	fma.rn.f64 	%fd381, %fd380, %fd368, 0d0000000000000000;
	fma.rn.f64 	%fd382, %fd381, %fd873, %fd873;
	and.b32  	%r132, %r318, 1;
	setp.eq.b32 	%p17, %r132, 1;
	{
	.reg .b32 %temp; 
	mov.b64 	{%temp, %r133}, %fd382;
	}
	{
	.reg .b32 %temp; 
	mov.b64 	{%r134, %temp}, %fd382;
	}
	xor.b32  	%r135, %r133, -2147483648;
	mov.b64 	%fd383, {%r134, %r135};
	selp.f64 	%fd874, %fd375, %fd382, %p17;
	selp.f64 	%fd875, %fd383, %fd375, %p17;
	and.b32  	%r136, %r318, 2;
	setp.eq.s32 	%p18, %r136, 0;
	@%p18 bra 	$L__BB0_30;
	{
	.reg .b32 %temp; 
	mov.b64 	{%temp, %r137}, %fd874;
	}
	{
	.reg .b32 %temp; 
	mov.b64 	{%r138, %temp}, %fd874;
	}
	xor.b32  	%r139, %r137, -2147483648;
	mov.b64 	%fd874, {%r138, %r139};
	{
	.reg .b32 %temp; 
	mov.b64 	{%temp, %r140}, %fd875;
	}
	{
	.reg .b32 %temp; 
	mov.b64 	{%r141, %temp}, %fd875;
	}
	xor.b32  	%r142, %r140, -2147483648;
	mov.b64 	%fd875, {%r141, %r142};
$L__BB0_30:
	cvt.rn.f32.f64 	%f72, %fd875;
	add.f32 	%f120, %f25, %f72;
	cvt.rn.f32.f64 	%f73, %fd874;
	add.f32 	%f128, %f26, %f73;
	add.s32 	%r316, %r316, 2;
	setp.ne.s32 	%p19, %r316, 512;
	@%p19 bra 	$L__BB0_18;
	ld.global.f64 	%fd56, [%rd2+48];
	ld.global.f64 	%fd57, [%rd2+56];
	ld.global.f64 	%fd58, [%rd2+64];
	mov.b32 	%r319, 0;
$L__BB0_32:
	mov.u32 	%r144, _ZZ8focus_ab7double3PKS_iS1_iPfS2_E10local_mirs;
	mad.lo.s32 	%r24, %r319, 24, %r144;
	ld.shared.f64 	%fd384, [%r24];
	ld.shared.f64 	%fd385, [%r24+8];
	ld.shared.f64 	%fd386, [%r24+16];
	sub.f64 	%fd387, %fd384, %fd218;
	sub.f64 	%fd388, %fd385, %fd219;
	sub.f64 	%fd389, %fd386, %fd220;
	mul.f64 	%fd390, %fd388, %fd388;
	fma.rn.f64 	%fd391, %fd387, %fd387, %fd390;
	fma.rn.f64 	%fd392, %fd389, %fd389, %fd391;
	sqrt.rn.f64 	%fd393, %fd392;
	sub.f64 	%fd394, %fd384, %fd56;
	sub.f64 	%fd395, %fd385, %fd57;
	sub.f64 	%fd396, %fd386, %fd58;
	mul.f64 	%fd397, %fd395, %fd395;
	fma.rn.f64 	%fd398, %fd394, %fd394, %fd397;
	fma.rn.f64 	%fd399, %fd396, %fd396, %fd398;
	sqrt.rn.f64 	%fd400, %fd399;
	add.f64 	%fd401, %fd393, %fd400;
	mul.f64 	%fd59, %fd401, 0d40C88B2F704A9409;
	abs.f64 	%fd60, %fd59;
	setp.eq.f64 	%p20, %fd60, 0d7FF0000000000000;
	@%p20 bra 	$L__BB0_35;
	mul.f64 	%fd402, %fd59, 0d3FE45F306DC9C883;
	cvt.rni.s32.f64 	%r320, %fd402;
	cvt.rn.f64.s32 	%fd403, %r320;
	fma.rn.f64 	%fd404, %fd403, 0dBFF921FB54442D18, %fd59;
	fma.rn.f64 	%fd405, %fd403, 0dBC91A62633145C00, %fd404;
	fma.rn.f64 	%fd876, %fd403, 0dB97B839A252049C0, %fd405;
	setp.ltu.f64 	%p21, %fd60, 0d41E0000000000000;
	@%p21 bra 	$L__BB0_36;
	{ // callseq 4, 0
	.param .b64 param0;
	st.param.f64 	[param0], %fd59;
	.param .align 16 .b8 retval0[16];
	call.uni (retval0), 
	__internal_trig_reduction_slowpathd, 
	(
	param0
	);
	ld.param.f64 	%fd876, [retval0];
	ld.param.b32 	%r320, [retval0+8];
	} // callseq 4
	bra.uni 	$L__BB0_36;
$L__BB0_35:
	mov.f64 	%fd407, 0d0000000000000000;
	mul.rn.f64 	%fd876, %fd59, %fd407;
	mov.b32 	%r320, 0;
$L__BB0_36:
	mul.rn.f64 	%fd408, %fd876, %fd876;
	fma.rn.f64 	%fd409, %fd408, 0dBDA8FF8320FD8164, 0d3E21EEA7C1EF8528;
	fma.rn.f64 	%fd410, %fd409, %fd408, 0dBE927E4F8E06E6D9;
	fma.rn.f64 	%fd411, %fd410, %fd408, 0d3EFA01A019DDBCE9;
	fma.rn.f64 	%fd412, %fd411, %fd408, 0dBF56C16C16C15D47;
	fma.rn.f64 	%fd413, %fd412, %fd408, 0d3FA5555555555551;
	fma.rn.f64 	%fd414, %fd413, %fd408, 0dBFE0000000000000;
	fma.rn.f64 	%fd415, %fd414, %fd408, 0d3FF0000000000000;
	fma.rn.f64 	%fd416, %fd408, 0d3DE5DB65F9785EBA, 0dBE5AE5F12CB0D246;
	fma.rn.f64 	%fd417, %fd416, %fd408, 0d3EC71DE369ACE392;
	fma.rn.f64 	%fd418, %fd417, %fd408, 0dBF2A01A019DB62A1;
	fma.rn.f64 	%fd419, %fd418, %fd408, 0d3F81111111110818;
	fma.rn.f64 	%fd420, %fd419, %fd408, 0dBFC5555555555554;
	fma.rn.f64 	%fd421, %fd420, %fd408, 0d0000000000000000;
	fma.rn.f64 	%fd422, %fd421, %fd876, %fd876;
	and.b32  	%r147, %r320, 1;
	setp.eq.b32 	%p22, %r147, 1;
	{
	.reg .b32 %temp; 
	mov.b64 	{%temp, %r148}, %fd422;
	}
	{
	.reg .b32 %temp; 
	mov.b64 	{%r149, %temp}, %fd422;
	}
	xor.b32  	%r150, %r148, -2147483648;
	mov.b64 	%fd423, {%r149, %r150};
	selp.f64 	%fd877, %fd415, %fd422, %p22;
	selp.f64 	%fd878, %fd423, %fd415, %p22;
	and.b32  	%r151, %r320, 2;
	setp.eq.s32 	%p23, %r151, 0;
	@%p23 bra 	$L__BB0_38;
	{
	.reg .b32 %temp; 
	mov.b64 	{%temp, %r152}, %fd877;
	}
	{
	.reg .b32 %temp; 
	mov.b64 	{%r153, %temp}, %fd877;
	}
	xor.b32  	%r154, %r152, -2147483648;
	mov.b64 	%fd877, {%r153, %r154};
	{
	.reg .b32 %temp; 
	mov.b64 	{%temp, %r155}, %fd878;
	}
	{
	.reg .b32 %temp; 
	mov.b64 	{%r156, %temp}, %fd878;
	}
	xor.b32  	%r157, %r155, -2147483648;
	mov.b64 	%fd878, {%r156, %r157};
$L__BB0_38:
	cvt.rn.f32.f64 	%f74, %fd878;
	add.f32 	%f31, %f119, %f74;
	cvt.rn.f32.f64 	%f75, %fd877;
	add.f32 	%f32, %f127, %f75;
	ld.shared.f64 	%fd424, [%r24+24];
	ld.shared.f64 	%fd425, [%r24+32];
	ld.shared.f64 	%fd426, [%r24+40];
	sub.f64 	%fd427, %fd424, %fd218;
	sub.f64 	%fd428, %fd425, %fd219;
	sub.f64 	%fd429, %fd426, %fd220;
	mul.f64 	%fd430, %fd428, %fd428;
	fma.rn.f64 	%fd431, %fd427, %fd427, %fd430;
	fma.rn.f64 	%fd432, %fd429, %fd429, %fd431;
	sqrt.rn.f64 	%fd433, %fd432;
	sub.f64 	%fd434, %fd424, %fd56;
	sub.f64 	%fd435, %fd425, %fd57;
	sub.f64 	%fd436, %fd426, %fd58;
	mul.f64 	%fd437, %fd435, %fd435;
	fma.rn.f64 	%fd438, %fd434, %fd434, %fd437;
	fma.rn.f64 	%fd439, %fd436, %fd436, %fd438;
	sqrt.rn.f64 	%fd440, %fd439;
	add.f64 	%fd441, %fd433, %fd440;
	mul.f64 	%fd71, %fd441, 0d40C88B2F704A9409;
	abs.f64 	%fd72, %fd71;
	setp.eq.f64 	%p24, %fd72, 0d7FF0000000000000;
	@%p24 bra 	$L__BB0_41;
	mul.f64 	%fd442, %fd71, 0d3FE45F306DC9C883;
	cvt.rni.s32.f64 	%r321, %fd442;
	cvt.rn.f64.s32 	%fd443, %r321;
	fma.rn.f64 	%fd444, %fd443, 0dBFF921FB54442D18, %fd71;
	fma.rn.f64 	%fd445, %fd443, 0dBC91A62633145C00, %fd444;
	fma.rn.f64 	%fd879, %fd443, 0dB97B839A252049C0, %fd445;
	setp.ltu.f64 	%p25, %fd72, 0d41E0000000000000;
	@%p25 bra 	$L__BB0_42;
	{ // callseq 5, 0
	.param .b64 param0;
	st.param.f64 	[param0], %fd71;
	.param .align 16 .b8 retval0[16];
	call.uni (retval0), 
	__internal_trig_reduction_slowpathd, 
	(
	param0
	);
	ld.param.f64 	%fd879, [retval0];
	ld.param.b32 	%r321, [retval0+8];
	} // callseq 5
	bra.uni 	$L__BB0_42;
$L__BB0_41:
	mov.f64 	%fd447, 0d0000000000000000;
	mul.rn.f64 	%fd879, %fd71, %fd447;
	mov.b32 	%r321, 0;
$L__BB0_42:
	mul.rn.f64 	%fd448, %fd879, %fd879;
	fma.rn.f64 	%fd449, %fd448, 0dBDA8FF8320FD8164, 0d3E21EEA7C1EF8528;
	fma.rn.f64 	%fd450, %fd449, %fd448, 0dBE927E4F8E06E6D9;
	fma.rn.f64 	%fd451, %fd450, %fd448, 0d3EFA01A019DDBCE9;
	fma.rn.f64 	%fd452, %fd451, %fd448, 0dBF56C16C16C15D47;
	fma.rn.f64 	%fd453, %fd452, %fd448, 0d3FA5555555555551;
	fma.rn.f64 	%fd454, %fd453, %fd448, 0dBFE0000000000000;
	fma.rn.f64 	%fd455, %fd454, %fd448, 0d3FF0000000000000;
	fma.rn.f64 	%fd456, %fd448, 0d3DE5DB65F9785EBA, 0dBE5AE5F12CB0D246;
	fma.rn.f64 	%fd457, %fd456, %fd448, 0d3EC71DE369ACE392;
	fma.rn.f64 	%fd458, %fd457, %fd448, 0dBF2A01A019DB62A1;
	fma.rn.f64 	%fd459, %fd458, %fd448, 0d3F81111111110818;
	fma.rn.f64 	%fd460, %fd459, %fd448, 0dBFC5555555555554;
	fma.rn.f64 	%fd461, %fd460, %fd448, 0d0000000000000000;
	fma.rn.f64 	%fd462, %fd461, %fd879, %fd879;
	and.b32  	%r160, %r321, 1;
	setp.eq.b32 	%p26, %r160, 1;
	{
	.reg .b32 %temp; 
	mov.b64 	{%temp, %r161}, %fd462;
	}
	{
	.reg .b32 %temp; 
	mov.b64 	{%r162, %temp}, %fd462;
	}
	xor.b32  	%r163, %r161, -2147483648;
	mov.b64 	%fd463, {%r162, %r163};
	selp.f64 	%fd880, %fd455, %fd462, %p26;
	selp.f64 	%fd881, %fd463, %fd455, %p26;
	and.b32  	%r164, %r321, 2;
	setp.eq.s32 	%p27, %r164, 0;
	@%p27 bra 	$L__BB0_44;
	{
	.reg .b32 %temp; 
	mov.b64 	{%temp, %r165}, %fd880;
	}
	{
	.reg .b32 %temp; 
	mov.b64 	{%r166, %temp}, %fd880;
	}
	xor.b32  	%r167, %r165, -2147483648;
	mov.b64 	%fd880, {%r166, %r167};
	{
	.reg .b32 %temp; 
	mov.b64 	{%temp, %r168}, %fd881;
	}
	{
	.reg .b32 %temp; 
	mov.b64 	{%r169, %temp}, %fd881;
	}
	xor.b32  	%r170, %r168, -2147483648;
	mov.b64 	%fd881, {%r169, %r170};
$L__BB0_44:
	cvt.rn.f32.f64 	%f76, %fd881;
	add.f32 	%f119, %f31, %f76;
	cvt.rn.f32.f64 	%f77, %fd880;
	add.f32 	%f127, %f32, %f77;
	add.s32 	%r319, %r319, 2;
	setp.ne.s32 	%p28, %r319, 512;
	@%p28 bra 	$L__BB0_32;
	ld.global.f64 	%fd83, [%rd2+72];
	ld.global.f64 	%fd84, [%rd2+80];
	ld.global.f64 	%fd85, [%rd2+88];
	mov.b32 	%r322, 0;
$L__BB0_46:
	mov.u32 	%r172, _ZZ8focus_ab7double3PKS_iS1_iPfS2_E10local_mirs;
	mad.lo.s32 	%r33, %r322, 24, %r172;
	ld.shared.f64 	%fd464, [%r33];
	ld.shared.f64 	%fd465, [%r33+8];
	ld.shared.f64 	%fd466, [%r33+16];
	sub.f64 	%fd467, %fd464, %fd218;
	sub.f64 	%fd468, %fd465, %fd219;
	sub.f64 	%fd469, %fd466, %fd220;
	mul.f64 	%fd470, %fd468, %fd468;
	fma.rn.f64 	%fd471, %fd467, %fd467, %fd470;
	fma.rn.f64 	%fd472, %fd469, %fd469, %fd471;
	sqrt.rn.f64 	%fd473, %fd472;
	sub.f64 	%fd474, %fd464, %fd83;
	sub.f64 	%fd475, %fd465, %fd84;
	sub.f64 	%fd476, %fd466, %fd85;
	mul.f64 	%fd477, %fd475, %fd475;
	fma.rn.f64 	%fd478, %fd474, %fd474, %fd477;
	fma.rn.f64 	%fd479, %fd476, %fd476, %fd478;
	sqrt.rn.f64 	%fd480, %fd479;
	add.f64 	%fd481, %fd473, %fd480;
	mul.f64 	%fd86, %fd481, 0d40C88B2F704A9409;
	abs.f64 	%fd87, %fd86;
	setp.eq.f64 	%p29, %fd87, 0d7FF0000000000000;
	@%p29 bra 	$L__BB0_49;
	mul.f64 	%fd482, %fd86, 0d3FE45F306DC9C883;
	cvt.rni.s32.f64 	%r323, %fd482;
	cvt.rn.f64.s32 	%fd483, %r323;
	fma.rn.f64 	%fd484, %fd483, 0dBFF921FB54442D18, %fd86;
	fma.rn.f64 	%fd485, %fd483, 0dBC91A62633145C00, %fd484;
	fma.rn.f64 	%fd882, %fd483, 0dB97B839A252049C0, %fd485;
	setp.ltu.f64 	%p30, %fd87, 0d41E0000000000000;
	@%p30 bra 	$L__BB0_50;
	{ // callseq 6, 0
	.param .b64 param0;
	st.param.f64 	[param0], %fd86;
	.param .align 16 .b8 retval0[16];
	call.uni (retval0), 
	__internal_trig_reduction_slowpathd, 
	(
	param0
	);
	ld.param.f64 	%fd882, [retval0];
	ld.param.b32 	%r323, [retval0+8];
	} // callseq 6
	bra.uni 	$L__BB0_50;
$L__BB0_49:
	mov.f64 	%fd487, 0d0000000000000000;
	mul.rn.f64 	%fd882, %fd86, %fd487;
	mov.b32 	%r323, 0;
$L__BB0_50:
	mul.rn.f64 	%fd488, %fd882, %fd882;
	fma.rn.f64 	%fd489, %fd488, 0dBDA8FF8320FD8164, 0d3E21EEA7C1EF8528;
	fma.rn.f64 	%fd490, %fd489, %fd488, 0dBE927E4F8E06E6D9;
	fma.rn.f64 	%fd491, %fd490, %fd488, 0d3EFA01A019DDBCE9;
	fma.rn.f64 	%fd492, %fd491, %fd488, 0dBF56C16C16C15D47;
	fma.rn.f64 	%fd493, %fd492, %fd488, 0d3FA5555555555551;
	fma.rn.f64 	%fd494, %fd493, %fd488, 0dBFE0000000000000;
	fma.rn.f64 	%fd495, %fd494, %fd488, 0d3FF0000000000000;
	fma.rn.f64 	%fd496, %fd488, 0d3DE5DB65F9785EBA, 0dBE5AE5F12CB0D246;
	fma.rn.f64 	%fd497, %fd496, %fd488, 0d3EC71DE369ACE392;
	fma.rn.f64 	%fd498, %fd497, %fd488, 0dBF2A01A019DB62A1;
	fma.rn.f64 	%fd499, %fd498, %fd488, 0d3F81111111110818;
	fma.rn.f64 	%fd500, %fd499, %fd488, 0dBFC5555555555554;
	fma.rn.f64 	%fd501, %fd500, %fd488, 0d0000000000000000;
	fma.rn.f64 	%fd502, %fd501, %fd882, %fd882;
	and.b32  	%r175, %r323, 1;
	setp.eq.b32 	%p31, %r175, 1;
	{
	.reg .b32 %temp; 
	mov.b64 	{%temp, %r176}, %fd502;
	}
	{
	.reg .b32 %temp; 
	mov.b64 	{%r177, %temp}, %fd502;
	}
	xor.b32  	%r178, %r176, -2147483648;
	mov.b64 	%fd503, {%r177, %r178};
	selp.f64 	%fd883, %fd495, %fd502, %p31;
	selp.f64 	%fd884, %fd503, %fd495, %p31;
	and.b32  	%r179, %r323, 2;
	setp.eq.s32 	%p32, %r179, 0;
	@%p32 bra 	$L__BB0_52;
	{
	.reg .b32 %temp; 
	mov.b64 	{%temp, %r180}, %fd883;
	}
	{
	.reg .b32 %temp; 
	mov.b64 	{%r181, %temp}, %fd883;
	}
	xor.b32  	%r182, %r180, -2147483648;
	mov.b64 	%fd883, {%r181, %r182};
	{
	.reg .b32 %temp; 
	mov.b64 	{%temp, %r183}, %fd884;
	}
	{
	.reg .b32 %temp; 
	mov.b64 	{%r184, %temp}, %fd884;
	}
	xor.b32  	%r185, %r183, -2147483648;
	mov.b64 	%fd884, {%r184, %r185};
$L__BB0_52:
	cvt.rn.f32.f64 	%f78, %fd884;
	add.f32 	%f37, %f118, %f78;
	cvt.rn.f32.f64 	%f79, %fd883;
	add.f32 	%f38, %f126, %f79;
	ld.shared.f64 	%fd504, [%r33+24];
	ld.shared.f64 	%fd505, [%r33+32];
	ld.shared.f64 	%fd506, [%r33+40];
	sub.f64 	%fd507, %fd504, %fd218;
	sub.f64 	%fd508, %fd505, %fd219;
	sub.f64 	%fd509, %fd506, %fd220;
	mul.f64 	%fd510, %fd508, %fd508;
	fma.rn.f64 	%fd511, %fd507, %fd507, %fd510;
	fma.rn.f64 	%fd512, %fd509, %fd509, %fd511;
	sqrt.rn.f64 	%fd513, %fd512;
	sub.f64 	%fd514, %fd504, %fd83;
	sub.f64 	%fd515, %fd505, %fd84;
	sub.f64 	%fd516, %fd506, %fd85;
	mul.f64 	%fd517, %fd515, %fd515;
	fma.rn.f64 	%fd518, %fd514, %fd514, %fd517;
	fma.rn.f64 	%fd519, %fd516, %fd516, %fd518;
	sqrt.rn.f64 	%fd520, %fd519;
	add.f64 	%fd521, %fd513, %fd520;
	mul.f64 	%fd98, %fd521, 0d40C88B2F704A9409;
	abs.f64 	%fd99, %fd98;
	setp.eq.f64 	%p33, %fd99, 0d7FF0000000000000;
	@%p33 bra 	$L__BB0_55;
	mul.f64 	%fd522, %fd98, 0d3FE45F306DC9C883;
	cvt.rni.s32.f64 	%r324, %fd522;
	cvt.rn.f64.s32 	%fd523, %r324;
	fma.rn.f64 	%fd524, %fd523, 0dBFF921FB54442D18, %fd98;
	fma.rn.f64 	%fd525, %fd523, 0dBC91A62633145C00, %fd524;
	fma.rn.f64 	%fd885, %fd523, 0dB97B839A252049C0, %fd525;
	setp.ltu.f64 	%p34, %fd99, 0d41E0000000000000;
	@%p34 bra 	$L__BB0_56;
	{ // callseq 7, 0
	.param .b64 param0;
	st.param.f64 	[param0], %fd98;
	.param .align 16 .b8 retval0[16];
	call.uni (retval0), 
	__internal_trig_reduction_slowpathd, 
	(
	param0
	);
	ld.param.f64 	%fd885, [retval0];
	ld.param.b32 	%r324, [retval0+8];
	} // callseq 7
	bra.uni 	$L__BB0_56;
$L__BB0_55:
	mov.f64 	%fd527, 0d0000000000000000;
	mul.rn.f64 	%fd885, %fd98, %fd527;
	mov.b32 	%r324, 0;
$L__BB0_56:
	mul.rn.f64 	%fd528, %fd885, %fd885;
	fma.rn.f64 	%fd529, %fd528, 0dBDA8FF8320FD8164, 0d3E21EEA7C1EF8528;
	fma.rn.f64 	%fd530, %fd529, %fd528, 0dBE927E4F8E06E6D9;
	fma.rn.f64 	%fd531, %fd530, %fd528, 0d3EFA01A019DDBCE9;
	fma.rn.f64 	%fd532, %fd531, %fd528, 0dBF56C16C16C15D47;
	fma.rn.f64 	%fd533, %fd532, %fd528, 0d3FA5555555555551;
	fma.rn.f64 	%fd534, %fd533, %fd528, 0dBFE0000000000000;
	fma.rn.f64 	%fd535, %fd534, %fd528, 0d3FF0000000000000;
	fma.rn.f64 	%fd536, %fd528, 0d3DE5DB65F9785EBA, 0dBE5AE5F12CB0D246;
	fma.rn.f64 	%fd537, %fd536, %fd528, 0d3EC71DE369ACE392;
	fma.rn.f64 	%fd538, %fd537, %fd528, 0dBF2A01A019DB62A1;
	fma.rn.f64 	%fd539, %fd538, %fd528, 0d3F81111111110818;
	fma.rn.f64 	%fd540, %fd539, %fd528, 0dBFC5555555555554;
	fma.rn.f64 	%fd541, %fd540, %fd528, 0d0000000000000000;
	fma.rn.f64 	%fd542, %fd541, %fd885, %fd885;
	and.b32  	%r188, %r324, 1;
	setp.eq.b32 	%p35, %r188, 1;
	{
	.reg .b32 %temp; 
	mov.b64 	{%temp, %r189}, %fd542;
	}
	{
	.reg .b32 %temp; 
	mov.b64 	{%r190, %temp}, %fd542;
	}
	xor.b32  	%r191, %r189, -2147483648;
	mov.b64 	%fd543, {%r190, %r191};
	selp.f64 	%fd886, %fd535, %fd542, %p35;
	selp.f64 	%fd887, %fd543, %fd535, %p35;
	and.b32  	%r192, %r324, 2;
	setp.eq.s32 	%p36, %r192, 0;
	@%p36 bra 	$L__BB0_58;
	{
	.reg .b32 %temp; 
	mov.b64 	{%temp, %r193}, %fd886;
	}
	{
	.reg .b32 %temp; 
	mov.b64 	{%r194, %temp}, %fd886;
	}
	xor.b32  	%r195, %r193, -2147483648;
	mov.b64 	%fd886, {%r194, %r195};
	{
	.reg .b32 %temp; 
	mov.b64 	{%temp, %r196}, %fd887;
	}
	{
	.reg .b32 %temp; 
	mov.b64 	{%r197, %temp}, %fd887;
	}
	xor.b32  	%r198, %r196, -2147483648;
	mov.b64 	%fd887, {%r197, %r198};
$L__BB0_58:
	cvt.rn.f32.f64 	%f80, %fd887;
	add.f32 	%f118, %f37, %f80;
	cvt.rn.f32.f64 	%f81, %fd886;
	add.f32 	%f126, %f38, %f81;
	add.s32 	%r322, %r322, 2;
	setp.ne.s32 	%p37, %r322, 512;
	@%p37 bra 	$L__BB0_46;
	ld.global.f64 	%fd110, [%rd2+96];
	ld.global.f64 	%fd111, [%rd2+104];
	ld.global.f64 	%fd112, [%rd2+112];
	mov.b32 	%r325, 0;
$L__BB0_60:
	mov.u32 	%r200, _ZZ8focus_ab7double3PKS_iS1_iPfS2_E10local_mirs;
	mad.lo.s32 	%r42, %r325, 24, %r200;
	ld.shared.f64 	%fd544, [%r42];
	ld.shared.f64 	%fd545, [%r42+8];
	ld.shared.f64 	%fd546, [%r42+16];
	sub.f64 	%fd547, %fd544, %fd218;
	sub.f64 	%fd548, %fd545, %fd219;
	sub.f64 	%fd549, %fd546, %fd220;
	mul.f64 	%fd550, %fd548, %fd548;
	fma.rn.f64 	%fd551, %fd547, %fd547, %fd550;
	fma.rn.f64 	%fd552, %fd549, %fd549, %fd551;
	sqrt.rn.f64 	%fd553, %fd552;
	sub.f64 	%fd554, %fd544, %fd110;
	sub.f64 	%fd555, %fd545, %fd111;
	sub.f64 	%fd556, %fd546, %fd112;
	mul.f64 	%fd557, %fd555, %fd555;
	fma.rn.f64 	%fd558, %fd554, %fd554, %fd557;
	fma.rn.f64 	%fd559, %fd556, %fd556, %fd558;
	sqrt.rn.f64 	%fd560, %fd559;
	add.f64 	%fd561, %fd553, %fd560;
	mul.f64 	%fd113, %fd561, 0d40C88B2F704A9409;
	abs.f64 	%fd114, %fd113;
	setp.eq.f64 	%p38, %fd114, 0d7FF0000000000000;
	@%p38 bra 	$L__BB0_63;
	mul.f64 	%fd562, %fd113, 0d3FE45F306DC9C883;
	cvt.rni.s32.f64 	%r326, %fd562;
	cvt.rn.f64.s32 	%fd563, %r326;
	fma.rn.f64 	%fd564, %fd563, 0dBFF921FB54442D18, %fd113;
	fma.rn.f64 	%fd565, %fd563, 0dBC91A62633145C00, %fd564;
	fma.rn.f64 	%fd888, %fd563, 0dB97B839A252049C0, %fd565;
	setp.ltu.f64 	%p39, %fd114, 0d41E0000000000000;
	@%p39 bra 	$L__BB0_64;
	{ // callseq 8, 0
	.param .b64 param0;
	st.param.f64 	[param0], %fd113;
	.param .align 16 .b8 retval0[16];
	call.uni (retval0), 
	__internal_trig_reduction_slowpathd, 
	(
	param0
	);
	ld.param.f64 	%fd888, [retval0];
	ld.param.b32 	%r326, [retval0+8];
	} // callseq 8
	bra.uni 	$L__BB0_64;
$L__BB0_63:
	mov.f64 	%fd567, 0d0000000000000000;
	mul.rn.f64 	%fd888, %fd113, %fd567;
	mov.b32 	%r326, 0;
$L__BB0_64:
	mul.rn.f64 	%fd568, %fd888, %fd888;
	fma.rn.f64 	%fd569, %fd568, 0dBDA8FF8320FD8164, 0d3E21EEA7C1EF8528;
	fma.rn.f64 	%fd570, %fd569, %fd568, 0dBE927E4F8E06E6D9;
	fma.rn.f64 	%fd571, %fd570, %fd568, 0d3EFA01A019DDBCE9;
	fma.rn.f64 	%fd572, %fd571, %fd568, 0dBF56C16C16C15D47;
	fma.rn.f64 	%fd573, %fd572, %fd568, 0d3FA5555555555551;
	fma.rn.f64 	%fd574, %fd573, %fd568, 0dBFE0000000000000;
	fma.rn.f64 	%fd575, %fd574, %fd568, 0d3FF0000000000000;
	fma.rn.f64 	%fd576, %fd568, 0d3DE5DB65F9785EBA, 0dBE5AE5F12CB0D246;
	fma.rn.f64 	%fd577, %fd576, %fd568, 0d3EC71DE369ACE392;
	fma.rn.f64 	%fd578, %fd577, %fd568, 0dBF2A01A019DB62A1;
	fma.rn.f64 	%fd579, %fd578, %fd568, 0d3F81111111110818;
	fma.rn.f64 	%fd580, %fd579, %fd568, 0dBFC5555555555554;
	fma.rn.f64 	%fd581, %fd580, %fd568, 0d0000000000000000;
	fma.rn.f64 	%fd582, %fd581, %fd888, %fd888;
	and.b32  	%r203, %r326, 1;
	setp.eq.b32 	%p40, %r203, 1;
	{
	.reg .b32 %temp; 
	mov.b64 	{%temp, %r204}, %fd582;
	}
	{
	.reg .b32 %temp; 
	mov.b64 	{%r205, %temp}, %fd582;
	}
	xor.b32  	%r206, %r204, -2147483648;
	mov.b64 	%fd583, {%r205, %r206};
	selp.f64 	%fd889, %fd575, %fd582, %p40;
	selp.f64 	%fd890, %fd583, %fd575, %p40;
	and.b32  	%r207, %r326, 2;
	setp.eq.s32 	%p41, %r207, 0;
	@%p41 bra 	$L__BB0_66;
	{
	.reg .b32 %temp; 
	mov.b64 	{%temp, %r208}, %fd889;
	}
	{
	.reg .b32 %temp; 
	mov.b64 	{%r209, %temp}, %fd889;
	}
	xor.b32  	%r210, %r208, -2147483648;
	mov.b64 	%fd889, {%r209, %r210};
	{
	.reg .b32 %temp; 
	mov.b64 	{%temp, %r211}, %fd890;
	}
	{
	.reg .b32 %temp; 
	mov.b64 	{%r212, %temp}, %fd890;
	}
	xor.b32  	%r213, %r211, -2147483648;
	mov.b64 	%fd890, {%r212, %r213};
$L__BB0_66:
	cvt.rn.f32.f64 	%f82, %fd890;
	add.f32 	%f43, %f117, %f82;
	cvt.rn.f32.f64 	%f83, %fd889;
	add.f32 	%f44, %f125, %f83;
	ld.shared.f64 	%fd584, [%r42+24];
	ld.shared.f64 	%fd585, [%r42+32];
	ld.shared.f64 	%fd586, [%r42+40];
	sub.f64 	%fd587, %fd584, %fd218;
	sub.f64 	%fd588, %fd585, %fd219;
	sub.f64 	%fd589, %fd586, %fd220;
	mul.f64 	%fd590, %fd588, %fd588;
	fma.rn.f64 	%fd591, %fd587, %fd587, %fd590;
	fma.rn.f64 	%fd592, %fd589, %fd589, %fd591;
	sqrt.rn.f64 	%fd593, %fd592;
	sub.f64 	%fd594, %fd584, %fd110;
	sub.f64 	%fd595, %fd585, %fd111;
	sub.f64 	%fd596, %fd586, %fd112;
	mul.f64 	%fd597, %fd595, %fd595;
	fma.rn.f64 	%fd598, %fd594, %fd594, %fd597;
	fma.rn.f64 	%fd599, %fd596, %fd596, %fd598;
	sqrt.rn.f64 	%fd600, %fd599;
	add.f64 	%fd601, %fd593, %fd600;
	mul.f64 	%fd125, %fd601, 0d40C88B2F704A9409;
	abs.f64 	%fd126, %fd125;
	setp.eq.f64 	%p42, %fd126, 0d7FF0000000000000;
	@%p42 bra 	$L__BB0_69;
	mul.f64 	%fd602, %fd125, 0d3FE45F306DC9C883;
	cvt.rni.s32.f64 	%r327, %fd602;
	cvt.rn.f64.s32 	%fd603, %r327;
	fma.rn.f64 	%fd604, %fd603, 0dBFF921FB54442D18, %fd125;
	fma.rn.f64 	%fd605, %fd603, 0dBC91A62633145C00, %fd604;
	fma.rn.f64 	%fd891, %fd603, 0dB97B839A252049C0, %fd605;
	setp.ltu.f64 	%p43, %fd126, 0d41E0000000000000;
	@%p43 bra 	$L__BB0_70;
	{ // callseq 9, 0
	.param .b64 param0;
	st.param.f64 	[param0], %fd125;
	.param .align 16 .b8 retval0[16];
	call.uni (retval0), 
	__internal_trig_reduction_slowpathd, 
	(
	param0
	);
	ld.param.f64 	%fd891, [retval0];
	ld.param.b32 	%r327, [retval0+8];
	} // callseq 9
	bra.uni 	$L__BB0_70;
$L__BB0_69:
	mov.f64 	%fd607, 0d0000000000000000;
	mul.rn.f64 	%fd891, %fd125, %fd607;
	mov.b32 	%r327, 0;
$L__BB0_70:
	mul.rn.f64 	%fd608, %fd891, %fd891;
	fma.rn.f64 	%fd609, %fd608, 0dBDA8FF8320FD8164, 0d3E21EEA7C1EF8528;
	fma.rn.f64 	%fd610, %fd609, %fd608, 0dBE927E4F8E06E6D9;
	fma.rn.f64 	%fd611, %fd610, %fd608, 0d3EFA01A019DDBCE9;
	fma.rn.f64 	%fd612, %fd611, %fd608, 0dBF56C16C16C15D47;
	fma.rn.f64 	%fd613, %fd612, %fd608, 0d3FA5555555555551;
	fma.rn.f64 	%fd614, %fd613, %fd608, 0dBFE0000000000000;
	fma.rn.f64 	%fd615, %fd614, %fd608, 0d3FF0000000000000;
	fma.rn.f64 	%fd616, %fd608, 0d3DE5DB65F9785EBA, 0dBE5AE5F12CB0D246;
	fma.rn.f64 	%fd617, %fd616, %fd608, 0d3EC71DE369ACE392;
	fma.rn.f64 	%fd618, %fd617, %fd608, 0dBF2A01A019DB62A1;
	fma.rn.f64 	%fd619, %fd618, %fd608, 0d3F81111111110818;
	fma.rn.f64 	%fd620, %fd619, %fd608, 0dBFC5555555555554;
	fma.rn.f64 	%fd621, %fd620, %fd608, 0d0000000000000000;
	fma.rn.f64 	%fd622, %fd621, %fd891, %fd891;
	and.b32  	%r216, %r327, 1;
	setp.eq.b32 	%p44, %r216, 1;
	{
	.reg .b32 %temp; 
	mov.b64 	{%temp, %r217}, %fd622;
	}
	{
	.reg .b32 %temp; 
	mov.b64 	{%r218, %temp}, %fd622;
	}
	xor.b32  	%r219, %r217, -2147483648;
	mov.b64 	%fd623, {%r218, %r219};
	selp.f64 	%fd892, %fd615, %fd622, %p44;
	selp.f64 	%fd893, %fd623, %fd615, %p44;
	and.b32  	%r220, %r327, 2;
	setp.eq.s32 	%p45, %r220, 0;
	@%p45 bra 	$L__BB0_72;
	{
	.reg .b32 %temp; 
	mov.b64 	{%temp, %r221}, %fd892;
	}
	{
	.reg .b32 %temp; 
	mov.b64 	{%r222, %temp}, %fd892;
	}
	xor.b32  	%r223, %r221, -2147483648;
	mov.b64 	%fd892, {%r222, %r223};
	{
	.reg .b32 %temp; 
	mov.b64 	{%temp, %r224}, %fd893;
	}
	{
	.reg .b32 %temp; 
	mov.b64 	{%r225, %temp}, %fd893;
	}
	xor.b32  	%r226, %r224, -2147483648;
	mov.b64 	%fd893, {%r225, %r226};
$L__BB0_72:
	cvt.rn.f32.f64 	%f84, %fd893;
	add.f32 	%f117, %f43, %f84;
	cvt.rn.f32.f64 	%f85, %fd892;
	add.f32 	%f125, %f44, %f85;
	add.s32 	%r325, %r325, 2;
	setp.ne.s32 	%p46, %r325, 512;
	@%p46 bra 	$L__BB0_60;
	ld.global.f64 	%fd137, [%rd2+120];
	ld.global.f64 	%fd138, [%rd2+128];
	ld.global.f64 	%fd139, [%rd2+136];
	mov.b32 	%r328, 0;
$L__BB0_74:
	mov.u32 	%r228, _ZZ8focus_ab7double3PKS_iS1_iPfS2_E10local_mirs;
	mad.lo.s32 	%r51, %r328, 24, %r228;
	ld.shared.f64 	%fd624, [%r51];
	ld.shared.f64 	%fd625, [%r51+8];
	ld.shared.f64 	%fd626, [%r51+16];
	sub.f64 	%fd627, %fd624, %fd218;
	sub.f64 	%fd628, %fd625, %fd219;
	sub.f64 	%fd629, %fd626, %fd220;
	mul.f64 	%fd630, %fd628, %fd628;
	fma.rn.f64 	%fd631, %fd627, %fd627, %fd630;
	fma.rn.f64 	%fd632, %fd629, %fd629, %fd631;
	sqrt.rn.f64 	%fd633, %fd632;
	sub.f64 	%fd634, %fd624, %fd137;
	sub.f64 	%fd635, %fd625, %fd138;
	sub.f64 	%fd636, %fd626, %fd139;
	mul.f64 	%fd637, %fd635, %fd635;
	fma.rn.f64 	%fd638, %fd634, %fd634, %fd637;
	fma.rn.f64 	%fd639, %fd636, %fd636, %fd638;
	sqrt.rn.f64 	%fd640, %fd639;
	add.f64 	%fd641, %fd633, %fd640;
	mul.f64 	%fd140, %fd641, 0d40C88B2F704A9409;
	abs.f64 	%fd141, %fd140;
	setp.eq.f64 	%p47, %fd141, 0d7FF0000000000000;
	@%p47 bra 	$L__BB0_77;
	mul.f64 	%fd642, %fd140, 0d3FE45F306DC9C883;
	cvt.rni.s32.f64 	%r329, %fd642;
	cvt.rn.f64.s32 	%fd643, %r329;
	fma.rn.f64 	%fd644, %fd643, 0dBFF921FB54442D18, %fd140;
	fma.rn.f64 	%fd645, %fd643, 0dBC91A62633145C00, %fd644;
	fma.rn.f64 	%fd894, %fd643, 0dB97B839A252049C0, %fd645;
	setp.ltu.f64 	%p48, %fd141, 0d41E0000000000000;
	@%p48 bra 	$L__BB0_78;
	{ // callseq 10, 0
	.param .b64 param0;
	st.param.f64 	[param0], %fd140;
	.param .align 16 .b8 retval0[16];
	call.uni (retval0), 
	__internal_trig_reduction_slowpathd, 
	(
	param0
	);
	ld.param.f64 	%fd894, [retval0];
	ld.param.b32 	%r329, [retval0+8];
	} // callseq 10
	bra.uni 	$L__BB0_78;
$L__BB0_77:
	mov.f64 	%fd647, 0d0000000000000000;
	mul.rn.f64 	%fd894, %fd140, %fd647;
	mov.b32 	%r329, 0;
$L__BB0_78:
	mul.rn.f64 	%fd648, %fd894, %fd894;
	fma.rn.f64 	%fd649, %fd648, 0dBDA8FF8320FD8164, 0d3E21EEA7C1EF8528;
	fma.rn.f64 	%fd650, %fd649, %fd648, 0dBE927E4F8E06E6D9;
	fma.rn.f64 	%fd651, %fd650, %fd648, 0d3EFA01A019DDBCE9;
	fma.rn.f64 	%fd652, %fd651, %fd648, 0dBF56C16C16C15D47;
	fma.rn.f64 	%fd653, %fd652, %fd648, 0d3FA5555555555551;
	fma.rn.f64 	%fd654, %fd653, %fd648, 0dBFE0000000000000;
	fma.rn.f64 	%fd655, %fd654, %fd648, 0d3FF0000000000000;
	fma.rn.f64 	%fd656, %fd648, 0d3DE5DB65F9785EBA, 0dBE5AE5F12CB0D246;
	fma.rn.f64 	%fd657, %fd656, %fd648, 0d3EC71DE369ACE392;
	fma.rn.f64 	%fd658, %fd657, %fd648, 0dBF2A01A019DB62A1;
	fma.rn.f64 	%fd659, %fd658, %fd648, 0d3F81111111110818;
	fma.rn.f64 	%fd660, %fd659, %fd648, 0dBFC5555555555554;
	fma.rn.f64 	%fd661, %fd660, %fd648, 0d0000000000000000;
	fma.rn.f64 	%fd662, %fd661, %fd894, %fd894;
	and.b32  	%r231, %r329, 1;
	setp.eq.b32 	%p49, %r231, 1;
	{
	.reg .b32 %temp; 
	mov.b64 	{%temp, %r232}, %fd662;
	}
	{
	.reg .b32 %temp; 
	mov.b64 	{%r233, %temp}, %fd662;
	}
	xor.b32  	%r234, %r232, -2147483648;
	mov.b64 	%fd663, {%r233, %r234};
	selp.f64 	%fd895, %fd655, %fd662, %p49;
	selp.f64 	%fd896, %fd663, %fd655, %p49;
	and.b32  	%r235, %r329, 2;
	setp.eq.s32 	%p50, %r235, 0;
	@%p50 bra 	$L__BB0_80;
	{
	.reg .b32 %temp; 
	mov.b64 	{%temp, %r236}, %fd895;
	}
	{
	.reg .b32 %temp; 
	mov.b64 	{%r237, %temp}, %fd895;
	}
	xor.b32  	%r238, %r236, -2147483648;
	mov.b64 	%fd895, {%r237, %r238};
	{
	.reg .b32 %temp; 
	mov.b64 	{%temp, %r239}, %fd896;
	}
	{
	.reg .b32 %temp; 
	mov.b64 	{%r240, %temp}, %fd896;
	}
	xor.b32  	%r241, %r239, -2147483648;
	mov.b64 	%fd896, {%r240, %r241};
$L__BB0_80:
	cvt.rn.f32.f64 	%f86, %fd896;
	add.f32 	%f49, %f116, %f86;
	cvt.rn.f32.f64 	%f87, %fd895;
	add.f32 	%f50, %f124, %f87;
	ld.shared.f64 	%fd664, [%r51+24];
	ld.shared.f64 	%fd665, [%r51+32];
	ld.shared.f64 	%fd666, [%r51+40];
	sub.f64 	%fd667, %fd664, %fd218;
	sub.f64 	%fd668, %fd665, %fd219;
	sub.f64 	%fd669, %fd666, %fd220;
	mul.f64 	%fd670, %fd668, %fd668;
	fma.rn.f64 	%fd671, %fd667, %fd667, %fd670;
	fma.rn.f64 	%fd672, %fd669, %fd669, %fd671;
	sqrt.rn.f64 	%fd673, %fd672;
	sub.f64 	%fd674, %fd664, %fd137;
	sub.f64 	%fd675, %fd665, %fd138;
	sub.f64 	%fd676, %fd666, %fd139;
	mul.f64 	%fd677, %fd675, %fd675;
	fma.rn.f64 	%fd678, %fd674, %fd674, %fd677;
	fma.rn.f64 	%fd679, %fd676, %fd676, %fd678;
	sqrt.rn.f64 	%fd680, %fd679;
	add.f64 	%fd681, %fd673, %fd680;
	mul.f64 	%fd152, %fd681, 0d40C88B2F704A9409;
	abs.f64 	%fd153, %fd152;
	setp.eq.f64 	%p51, %fd153, 0d7FF0000000000000;
	@%p51 bra 	$L__BB0_83;
	mul.f64 	%fd682, %fd152, 0d3FE45F306DC9C883;
	cvt.rni.s32.f64 	%r330, %fd682;
	cvt.rn.f64.s32 	%fd683, %r330;
	fma.rn.f64 	%fd684, %fd683, 0dBFF921FB54442D18, %fd152;
	fma.rn.f64 	%fd685, %fd683, 0dBC91A62633145C00, %fd684;
	fma.rn.f64 	%fd897, %fd683, 0dB97B839A252049C0, %fd685;
	setp.ltu.f64 	%p52, %fd153, 0d41E0000000000000;
	@%p52 bra 	$L__BB0_84;
	{ // callseq 11, 0
	.param .b64 param0;
	st.param.f64 	[param0], %fd152;
	.param .align 16 .b8 retval0[16];
	call.uni (retval0), 
	__internal_trig_reduction_slowpathd, 
	(
	param0
	);
	ld.param.f64 	%fd897, [retval0];
	ld.param.b32 	%r330, [retval0+8];
	} // callseq 11
	bra.uni 	$L__BB0_84;
$L__BB0_83:
	mov.f64 	%fd687, 0d0000000000000000;
	mul.rn.f64 	%fd897, %fd152, %fd687;
	mov.b32 	%r330, 0;
$L__BB0_84:
	mul.rn.f64 	%fd688, %fd897, %fd897;
	fma.rn.f64 	%fd689, %fd688, 0dBDA8FF8320FD8164, 0d3E21EEA7C1EF8528;
	fma.rn.f64 	%fd690, %fd689, %fd688, 0dBE927E4F8E06E6D9;
	fma.rn.f64 	%fd691, %fd690, %fd688, 0d3EFA01A019DDBCE9;
	fma.rn.f64 	%fd692, %fd691, %fd688, 0dBF56C16C16C15D47;
	fma.rn.f64 	%fd693, %fd692, %fd688, 0d3FA5555555555551;
	fma.rn.f64 	%fd694, %fd693, %fd688, 0dBFE0000000000000;
	fma.rn.f64 	%fd695, %fd694, %fd688, 0d3FF0000000000000;
	fma.rn.f64 	%fd696, %fd688, 0d3DE5DB65F9785EBA, 0dBE5AE5F12CB0D246;
	fma.rn.f64 	%fd697, %fd696, %fd688, 0d3EC71DE369ACE392;
	fma.rn.f64 	%fd698, %fd697, %fd688, 0dBF2A01A019DB62A1;
	fma.rn.f64 	%fd699, %fd698, %fd688, 0d3F81111111110818;
	fma.rn.f64 	%fd700, %fd699, %fd688, 0dBFC5555555555554;
	fma.rn.f64 	%fd701, %fd700, %fd688, 0d0000000000000000;
	fma.rn.f64 	%fd702, %fd701, %fd897, %fd897;
	and.b32  	%r244, %r330, 1;
	setp.eq.b32 	%p53, %r244, 1;
	{
	.reg .b32 %temp; 
	mov.b64 	{%temp, %r245}, %fd702;
	}
	{
	.reg .b32 %temp; 
	mov.b64 	{%r246, %temp}, %fd702;
	}
	xor.b32  	%r247, %r245, -2147483648;
	mov.b64 	%fd703, {%r246, %r247};
	selp.f64 	%fd898, %fd695, %fd702, %p53;
	selp.f64 	%fd899, %fd703, %fd695, %p53;
	and.b32  	%r248, %r330, 2;
	setp.eq.s32 	%p54, %r248, 0;
	@%p54 bra 	$L__BB0_86;
	{
	.reg .b32 %temp; 
	mov.b64 	{%temp, %r249}, %fd898;
	}
	{
	.reg .b32 %temp; 
	mov.b64 	{%r250, %temp}, %fd898;
	}
	xor.b32  	%r251, %r249, -2147483648;
	mov.b64 	%fd898, {%r250, %r251};
	{
	.reg .b32 %temp; 
	mov.b64 	{%temp, %r252}, %fd899;
	}
	{
	.reg .b32 %temp; 
	mov.b64 	{%r253, %temp}, %fd899;
	}
	xor.b32  	%r254, %r252, -2147483648;
	mov.b64 	%fd899, {%r253, %r254};
$L__BB0_86:
	cvt.rn.f32.f64 	%f88, %fd899;
	add.f32 	%f116, %f49, %f88;
	cvt.rn.f32.f64 	%f89, %fd898;
	add.f32 	%f124, %f50, %f89;
	add.s32 	%r328, %r328, 2;
	setp.ne.s32 	%p55, %r328, 512;
	@%p55 bra 	$L__BB0_74;
	ld.global.f64 	%fd164, [%rd2+144];
	ld.global.f64 	%fd165, [%rd2+152];
	ld.global.f64 	%fd166, [%rd2+160];
	mov.b32 	%r331, 0;
$L__BB0_88:
	mov.u32 	%r256, _ZZ8focus_ab7double3PKS_iS1_iPfS2_E10local_mirs;
	mad.lo.s32 	%r60, %r331, 24, %r256;
	ld.shared.f64 	%fd704, [%r60];
	ld.shared.f64 	%fd705, [%r60+8];
	ld.shared.f64 	%fd706, [%r60+16];
	sub.f64 	%fd707, %fd704, %fd218;
	sub.f64 	%fd708, %fd705, %fd219;
	sub.f64 	%fd709, %fd706, %fd220;
	mul.f64 	%fd710, %fd708, %fd708;
	fma.rn.f64 	%fd711, %fd707, %fd707, %fd710;
	fma.rn.f64 	%fd712, %fd709, %fd709, %fd711;
	sqrt.rn.f64 	%fd713, %fd712;
	sub.f64 	%fd714, %fd704, %fd164;
	sub.f64 	%fd715, %fd705, %fd165;
	sub.f64 	%fd716, %fd706, %fd166;
	mul.f64 	%fd717, %fd715, %fd715;
	fma.rn.f64 	%fd718, %fd714, %fd714, %fd717;
	fma.rn.f64 	%fd719, %fd716, %fd716, %fd718;
	sqrt.rn.f64 	%fd720, %fd719;
	add.f64 	%fd721, %fd713, %fd720;
	mul.f64 	%fd167, %fd721, 0d40C88B2F704A9409;
	abs.f64 	%fd168, %fd167;
	setp.eq.f64 	%p56, %fd168, 0d7FF0000000000000;
	@%p56 bra 	$L__BB0_91;
	mul.f64 	%fd722, %fd167, 0d3FE45F306DC9C883;
	cvt.rni.s32.f64 	%r332, %fd722;
	cvt.rn.f64.s32 	%fd723, %r332;
	fma.rn.f64 	%fd724, %fd723, 0dBFF921FB54442D18, %fd167;
	fma.rn.f64 	%fd725, %fd723, 0dBC91A62633145C00, %fd724;
	fma.rn.f64 	%fd900, %fd723, 0dB97B839A252049C0, %fd725;
	setp.ltu.f64 	%p57, %fd168, 0d41E0000000000000;
	@%p57 bra 	$L__BB0_92;
	{ // callseq 12, 0
	.param .b64 param0;
	st.param.f64 	[param0], %fd167;
	.param .align 16 .b8 retval0[16];
	call.uni (retval0), 
	__internal_trig_reduction_slowpathd, 
	(
	param0
	);
	ld.param.f64 	%fd900, [retval0];
	ld.param.b32 	%r332, [retval0+8];
	} // callseq 12
	bra.uni 	$L__BB0_92;
$L__BB0_91:
	mov.f64 	%fd727, 0d0000000000000000;
	mul.rn.f64 	%fd900, %fd167, %fd727;
	mov.b32 	%r332, 0;
$L__BB0_92:
	mul.rn.f64 	%fd728, %fd900, %fd900;
	fma.rn.f64 	%fd729, %fd728, 0dBDA8FF8320FD8164, 0d3E21EEA7C1EF8528;
	fma.rn.f64 	%fd730, %fd729, %fd728, 0dBE927E4F8E06E6D9;
	fma.rn.f64 	%fd731, %fd730, %fd728, 0d3EFA01A019DDBCE9;
	fma.rn.f64 	%fd732, %fd731, %fd728, 0dBF56C16C16C15D47;
	fma.rn.f64 	%fd733, %fd732, %fd728, 0d3FA5555555555551;
	fma.rn.f64 	%fd734, %fd733, %fd728, 0dBFE0000000000000;
	fma.rn.f64 	%fd735, %fd734, %fd728, 0d3FF0000000000000;
	fma.rn.f64 	%fd736, %fd728, 0d3DE5DB65F9785EBA, 0dBE5AE5F12CB0D246;
	fma.rn.f64 	%fd737, %fd736, %fd728, 0d3EC71DE369ACE392;
	fma.rn.f64 	%fd738, %fd737, %fd728, 0dBF2A01A019DB62A1;
	fma.rn.f64 	%fd739, %fd738, %fd728, 0d3F81111111110818;
	fma.rn.f64 	%fd740, %fd739, %fd728, 0dBFC5555555555554;
	fma.rn.f64 	%fd741, %fd740, %fd728, 0d0000000000000000;
	fma.rn.f64 	%fd742, %fd741, %fd900, %fd900;
	and.b32  	%r259, %r332, 1;
	setp.eq.b32 	%p58, %r259, 1;
	{
	.reg .b32 %temp; 
	mov.b64 	{%temp, %r260}, %fd742;
	}
	{
	.reg .b32 %temp; 
	mov.b64 	{%r261, %temp}, %fd742;
	}
	xor.b32  	%r262, %r260, -2147483648;
	mov.b64 	%fd743, {%r261, %r262};
	selp.f64 	%fd901, %fd735, %fd742, %p58;
	selp.f64 	%fd902, %fd743, %fd735, %p58;
	and.b32  	%r263, %r332, 2;
	setp.eq.s32 	%p59, %r263, 0;
	@%p59 bra 	$L__BB0_94;
	{
	.reg .b32 %temp; 
	mov.b64 	{%temp, %r264}, %fd901;
	}
	{
	.reg .b32 %temp; 
	mov.b64 	{%r265, %temp}, %fd901;
	}
	xor.b32  	%r266, %r264, -2147483648;
	mov.b64 	%fd901, {%r265, %r266};
	{
	.reg .b32 %temp; 
	mov.b64 	{%temp, %r267}, %fd902;
	}
	{
	.reg .b32 %temp; 
	mov.b64 	{%r268, %temp}, %fd902;
	}
	xor.b32  	%r269, %r267, -2147483648;
	mov.b64 	%fd902, {%r268, %r269};
$L__BB0_94:
	cvt.rn.f32.f64 	%f90, %fd902;
	add.f32 	%f55, %f115, %f90;
	cvt.rn.f32.f64 	%f91, %fd901;
	add.f32 	%f56, %f123, %f91;
	ld.shared.f64 	%fd744, [%r60+24];
	ld.shared.f64 	%fd745, [%r60+32];
	ld.shared.f64 	%fd746, [%r60+40];
	sub.f64 	%fd747, %fd744, %fd218;
	sub.f64 	%fd748, %fd745, %fd219;
	sub.f64 	%fd749, %fd746, %fd220;
	mul.f64 	%fd750, %fd748, %fd748;
	fma.rn.f64 	%fd751, %fd747, %fd747, %fd750;
	fma.rn.f64 	%fd752, %fd749, %fd749, %fd751;
	sqrt.rn.f64 	%fd753, %fd752;
	sub.f64 	%fd754, %fd744, %fd164;
	sub.f64 	%fd755, %fd745, %fd165;
	sub.f64 	%fd756, %fd746, %fd166;
	mul.f64 	%fd757, %fd755, %fd755;
	fma.rn.f64 	%fd758, %fd754, %fd754, %fd757;
	fma.rn.f64 	%fd759, %fd756, %fd756, %fd758;
	sqrt.rn.f64 	%fd760, %fd759;
	add.f64 	%fd761, %fd753, %fd760;
	mul.f64 	%fd179, %fd761, 0d40C88B2F704A9409;
	abs.f64 	%fd180, %fd179;
	setp.eq.f64 	%p60, %fd180, 0d7FF0000000000000;
	@%p60 bra 	$L__BB0_97;
	mul.f64 	%fd762, %fd179, 0d3FE45F306DC9C883;
	cvt.rni.s32.f64 	%r333, %fd762;
	cvt.rn.f64.s32 	%fd763, %r333;
	fma.rn.f64 	%fd764, %fd763, 0dBFF921FB54442D18, %fd179;
	fma.rn.f64 	%fd765, %fd763, 0dBC91A62633145C00, %fd764;
	fma.rn.f64 	%fd903, %fd763, 0dB97B839A252049C0, %fd765;
	setp.ltu.f64 	%p61, %fd180, 0d41E0000000000000;
	@%p61 bra 	$L__BB0_98;
	{ // callseq 13, 0
	.param .b64 param0;
	st.param.f64 	[param0], %fd179;
	.param .align 16 .b8 retval0[16];
	call.uni (retval0), 
	__internal_trig_reduction_slowpathd, 
	(
	param0
	);
	ld.param.f64 	%fd903, [retval0];
	ld.param.b32 	%r333, [retval0+8];
	} // callseq 13
	bra.uni 	$L__BB0_98;
$L__BB0_97:
	mov.f64 	%fd767, 0d0000000000000000;
	mul.rn.f64 	%fd903, %fd179, %fd767;
	mov.b32 	%r333, 0;
$L__BB0_98:
	mul.rn.f64 	%fd768, %fd903, %fd903;
	fma.rn.f64 	%fd769, %fd768, 0dBDA8FF8320FD8164, 0d3E21EEA7C1EF8528;
	fma.rn.f64 	%fd770, %fd769, %fd768, 0dBE927E4F8E06E6D9;
	fma.rn.f64 	%fd771, %fd770, %fd768, 0d3EFA01A019DDBCE9;
	fma.rn.f64 	%fd772, %fd771, %fd768, 0dBF56C16C16C15D47;
	fma.rn.f64 	%fd773, %fd772, %fd768, 0d3FA5555555555551;
	fma.rn.f64 	%fd774, %fd773, %fd768, 0dBFE0000000000000;
	fma.rn.f64 	%fd775, %fd774, %fd768, 0d3FF0000000000000;
	fma.rn.f64 	%fd776, %fd768, 0d3DE5DB65F9785EBA, 0dBE5AE5F12CB0D246;
	fma.rn.f64 	%fd777, %fd776, %fd768, 0d3EC71DE369ACE392;
	fma.rn.f64 	%fd778, %fd777, %fd768, 0dBF2A01A019DB62A1;
	fma.rn.f64 	%fd779, %fd778, %fd768, 0d3F81111111110818;
	fma.rn.f64 	%fd780, %fd779, %fd768, 0dBFC5555555555554;
	fma.rn.f64 	%fd781, %fd780, %fd768, 0d0000000000000000;
	fma.rn.f64 	%fd782, %fd781, %fd903, %fd903;
	and.b32  	%r272, %r333, 1;
	setp.eq.b32 	%p62, %r272, 1;
	{
	.reg .b32 %temp; 
	mov.b64 	{%temp, %r273}, %fd782;
	}
	{
	.reg .b32 %temp; 
	mov.b64 	{%r274, %temp}, %fd782;
	}
	xor.b32  	%r275, %r273, -2147483648;
	mov.b64 	%fd783, {%r274, %r275};
	selp.f64 	%fd904, %fd775, %fd782, %p62;
	selp.f64 	%fd905, %fd783, %fd775, %p62;
	and.b32  	%r276, %r333, 2;
	setp.eq.s32 	%p63, %r276, 0;
	@%p63 bra 	$L__BB0_100;
	{
	.reg .b32 %temp; 
	mov.b64 	{%temp, %r277}, %fd904;
	}
	{
	.reg .b32 %temp; 
	mov.b64 	{%r278, %temp}, %fd904;
	}
	xor.b32  	%r279, %r277, -2147483648;
	mov.b64 	%fd904, {%r278, %r279};
	{
	.reg .b32 %temp; 
	mov.b64 	{%temp, %r280}, %fd905;
	}
	{
	.reg .b32 %temp; 
	mov.b64 	{%r281, %temp}, %fd905;
	}
	xor.b32  	%r282, %r280, -2147483648;
	mov.b64 	%fd905, {%r281, %r282};
$L__BB0_100:
	cvt.rn.f32.f64 	%f92, %fd905;
	add.f32 	%f115, %f55, %f92;
	cvt.rn.f32.f64 	%f93, %fd904;
	add.f32 	%f123, %f56, %f93;
	add.s32 	%r331, %r331, 2;
	setp.ne.s32 	%p64, %r331, 512;
	@%p64 bra 	$L__BB0_88;
	ld.global.f64 	%fd191, [%rd2+168];
	ld.global.f64 	%fd192, [%rd2+176];
	ld.global.f64 	%fd193, [%rd2+184];
	mov.b32 	%r334, 0;
$L__BB0_102:
	mov.u32 	%r284, _ZZ8focus_ab7double3PKS_iS1_iPfS2_E10local_mirs;
	mad.lo.s32 	%r69, %r334, 24, %r284;
	ld.shared.f64 	%fd784, [%r69];
	ld.shared.f64 	%fd785, [%r69+8];
	ld.shared.f64 	%fd786, [%r69+16];
	sub.f64 	%fd787, %fd784, %fd218;
	sub.f64 	%fd788, %fd785, %fd219;
	sub.f64 	%fd789, %fd786, %fd220;
	mul.f64 	%fd790, %fd788, %fd788;
	fma.rn.f64 	%fd791, %fd787, %fd787, %fd790;
	fma.rn.f64 	%fd792, %fd789, %fd789, %fd791;
	sqrt.rn.f64 	%fd793, %fd792;
	sub.f64 	%fd794, %fd784, %fd191;
	sub.f64 	%fd795, %fd785, %fd192;
	sub.f64 	%fd796, %fd786, %fd193;
	mul.f64 	%fd797, %fd795, %fd795;
	fma.rn.f64 	%fd798, %fd794, %fd794, %fd797;
	fma.rn.f64 	%fd799, %fd796, %fd796, %fd798;
	sqrt.rn.f64 	%fd800, %fd799;
	add.f64 	%fd801, %fd793, %fd800;
	mul.f64 	%fd194, %fd801, 0d40C88B2F704A9409;
	abs.f64 	%fd195, %fd194;
	setp.eq.f64 	%p65, %fd195, 0d7FF0000000000000;
	@%p65 bra 	$L__BB0_105;
	mul.f64 	%fd802, %fd194, 0d3FE45F306DC9C883;
	cvt.rni.s32.f64 	%r335, %fd802;
	cvt.rn.f64.s32 	%fd803, %r335;
	fma.rn.f64 	%fd804, %fd803, 0dBFF921FB54442D18, %fd194;
	fma.rn.f64 	%fd805, %fd803, 0dBC91A62633145C00, %fd804;
	fma.rn.f64 	%fd906, %fd803, 0dB97B839A252049C0, %fd805;
	setp.ltu.f64 	%p66, %fd195, 0d41E0000000000000;
	@%p66 bra 	$L__BB0_106;
	{ // callseq 14, 0
	.param .b64 param0;
	st.param.f64 	[param0], %fd194;
	.param .align 16 .b8 retval0[16];
	call.uni (retval0), 
	__internal_trig_reduction_slowpathd, 
	(
	param0
	);
	ld.param.f64 	%fd906, [retval0];
	ld.param.b32 	%r335, [retval0+8];
	} // callseq 14
	bra.uni 	$L__BB0_106;
$L__BB0_105:
	mov.f64 	%fd807, 0d0000000000000000;
	mul.rn.f64 	%fd906, %fd194, %fd807;
	mov.b32 	%r335, 0;
$L__BB0_106:
	mul.rn.f64 	%fd808, %fd906, %fd906;
	fma.rn.f64 	%fd809, %fd808, 0dBDA8FF8320FD8164, 0d3E21EEA7C1EF8528;
	fma.rn.f64 	%fd810, %fd809, %fd808, 0dBE927E4F8E06E6D9;
	fma.rn.f64 	%fd811, %fd810, %fd808, 0d3EFA01A019DDBCE9;
	fma.rn.f64 	%fd812, %fd811, %fd808, 0dBF56C16C16C15D47;
	fma.rn.f64 	%fd813, %fd812, %fd808, 0d3FA5555555555551;
	fma.rn.f64 	%fd814, %fd813, %fd808, 0dBFE0000000000000;
	fma.rn.f64 	%fd815, %fd814, %fd808, 0d3FF0000000000000;
	fma.rn.f64 	%fd816, %fd808, 0d3DE5DB65F9785EBA, 0dBE5AE5F12CB0D246;
	fma.rn.f64 	%fd817, %fd816, %fd808, 0d3EC71DE369ACE392;
	fma.rn.f64 	%fd818, %fd817, %fd808, 0dBF2A01A019DB62A1;
	fma.rn.f64 	%fd819, %fd818, %fd808, 0d3F81111111110818;
	fma.rn.f64 	%fd820, %fd819, %fd808, 0dBFC5555555555554;
	fma.rn.f64 	%fd821, %fd820, %fd808, 0d0000000000000000;
	fma.rn.f64 	%fd822, %fd821, %fd906, %fd906;
	and.b32  	%r287, %r335, 1;
	setp.eq.b32 	%p67, %r287, 1;
	{
	.reg .b32 %temp; 
	mov.b64 	{%temp, %r288}, %fd822;
	}
	{
	.reg .b32 %temp; 
	mov.b64 	{%r289, %temp}, %fd822;
	}
	xor.b32  	%r290, %r288, -2147483648;
	mov.b64 	%fd823, {%r289, %r290};
	selp.f64 	%fd907, %fd815, %fd822, %p67;
	selp.f64 	%fd908, %fd823, %fd815, %p67;
	and.b32  	%r291, %r335, 2;
	setp.eq.s32 	%p68, %r291, 0;
	@%p68 bra 	$L__BB0_108;
	{
	.reg .b32 %temp; 
	mov.b64 	{%temp, %r292}, %fd907;
	}
	{
	.reg .b32 %temp; 
	mov.b64 	{%r293, %temp}, %fd907;
	}
	xor.b32  	%r294, %r292, -2147483648;
	mov.b64 	%fd907, {%r293, %r294};
	{
	.reg .b32 %temp; 
	mov.b64 	{%temp, %r295}, %fd908;
	}
	{
	.reg .b32 %temp; 
	mov.b64 	{%r296, %temp}, %fd908;
	}
	xor.b32  	%r297, %r295, -2147483648;
	mov.b64 	%fd908, {%r296, %r297};
$L__BB0_108:
	cvt.rn.f32.f64 	%f94, %fd908;
	add.f32 	%f61, %f114, %f94;
	cvt.rn.f32.f64 	%f95, %fd907;
	add.f32 	%f62, %f122, %f95;
	ld.shared.f64 	%fd824, [%r69+24];
	ld.shared.f64 	%fd825, [%r69+32];
	ld.shared.f64 	%fd826, [%r69+40];
	sub.f64 	%fd827, %fd824, %fd218;
	sub.f64 	%fd828, %fd825, %fd219;
	sub.f64 	%fd829, %fd826, %fd220;
	mul.f64 	%fd830, %fd828, %fd828;
	fma.rn.f64 	%fd831, %fd827, %fd827, %fd830;
	fma.rn.f64 	%fd832, %fd829, %fd829, %fd831;
	sqrt.rn.f64 	%fd833, %fd832;
	sub.f64 	%fd834, %fd824, %fd191;
	sub.f64 	%fd835, %fd825, %fd192;
	sub.f64 	%fd836, %fd826, %fd193;
	mul.f64 	%fd837, %fd835, %fd835;
	fma.rn.f64 	%fd838, %fd834, %fd834, %fd837;
	fma.rn.f64 	%fd839, %fd836, %fd836, %fd838;
	sqrt.rn.f64 	%fd840, %fd839;
	add.f64 	%fd841, %fd833, %fd840;
	mul.f64 	%fd206, %fd841, 0d40C88B2F704A9409;
	abs.f64 	%fd207, %fd206;
	setp.eq.f64 	%p69, %fd207, 0d7FF0000000000000;
	@%p69 bra 	$L__BB0_111;
	mul.f64 	%fd842, %fd206, 0d3FE45F306DC9C883;
	cvt.rni.s32.f64 	%r336, %fd842;
	cvt.rn.f64.s32 	%fd843, %r336;
	fma.rn.f64 	%fd844, %fd843, 0dBFF921FB54442D18, %fd206;
	fma.rn.f64 	%fd845, %fd843, 0dBC91A62633145C00, %fd844;
	fma.rn.f64 	%fd909, %fd843, 0dB97B839A252049C0, %fd845;
	setp.ltu.f64 	%p70, %fd207, 0d41E0000000000000;
	@%p70 bra 	$L__BB0_112;
	{ // callseq 15, 0
	.param .b64 param0;
	st.param.f64 	[param0], %fd206;
	.param .align 16 .b8 retval0[16];
	call.uni (retval0), 
	__internal_trig_reduction_slowpathd, 
	(
	param0
	);
	ld.param.f64 	%fd909, [retval0];
	ld.param.b32 	%r336, [retval0+8];
	} // callseq 15
	bra.uni 	$L__BB0_112;
$L__BB0_111:
	mov.f64 	%fd847, 0d0000000000000000;
	mul.rn.f64 	%fd909, %fd206, %fd847;
	mov.b32 	%r336, 0;
$L__BB0_112:
	mul.rn.f64 	%fd848, %fd909, %fd909;
	fma.rn.f64 	%fd849, %fd848, 0dBDA8FF8320FD8164, 0d3E21EEA7C1EF8528;
	fma.rn.f64 	%fd850, %fd849, %fd848, 0dBE927E4F8E06E6D9;
	fma.rn.f64 	%fd851, %fd850, %fd848, 0d3EFA01A019DDBCE9;
	fma.rn.f64 	%fd852, %fd851, %fd848, 0dBF56C16C16C15D47;
	fma.rn.f64 	%fd853, %fd852, %fd848, 0d3FA5555555555551;
	fma.rn.f64 	%fd854, %fd853, %fd848, 0dBFE0000000000000;
	fma.rn.f64 	%fd855, %fd854, %fd848, 0d3FF0000000000000;
	fma.rn.f64 	%fd856, %fd848, 0d3DE5DB65F9785EBA, 0dBE5AE5F12CB0D246;
	fma.rn.f64 	%fd857, %fd856, %fd848, 0d3EC71DE369ACE392;
	fma.rn.f64 	%fd858, %fd857, %fd848, 0dBF2A01A019DB62A1;
	fma.rn.f64 	%fd859, %fd858, %fd848, 0d3F81111111110818;
	fma.rn.f64 	%fd860, %fd859, %fd848, 0dBFC5555555555554;
	fma.rn.f64 	%fd861, %fd860, %fd848, 0d0000000000000000;
	fma.rn.f64 	%fd862, %fd861, %fd909, %fd909;
	and.b32  	%r300, %r336, 1;
	setp.eq.b32 	%p71, %r300, 1;
	{
	.reg .b32 %temp; 
	mov.b64 	{%temp, %r301}, %fd862;
	}
	{
	.reg .b32 %temp; 
	mov.b64 	{%r302, %temp}, %fd862;
	}
	xor.b32  	%r303, %r301, -2147483648;
	mov.b64 	%fd863, {%r302, %r303};
	selp.f64 	%fd910, %fd855, %fd862, %p71;
	selp.f64 	%fd911, %fd863, %fd855, %p71;
	and.b32  	%r304, %r336, 2;
	setp.eq.s32 	%p72, %r304, 0;
	@%p72 bra 	$L__BB0_114;
	{
	.reg .b32 %temp; 
	mov.b64 	{%temp, %r305}, %fd910;
	}
	{
	.reg .b32 %temp; 
	mov.b64 	{%r306, %temp}, %fd910;
	}
	xor.b32  	%r307, %r305, -2147483648;
	mov.b64 	%fd910, {%r306, %r307};
	{
	.reg .b32 %temp; 
	mov.b64 	{%temp, %r308}, %fd911;
	}
	{
	.reg .b32 %temp; 
	mov.b64 	{%r309, %temp}, %fd911;
	}
	xor.b32  	%r310, %r308, -2147483648;
	mov.b64 	%fd911, {%r309, %r310};
$L__BB0_114:
	cvt.rn.f32.f64 	%f96, %fd911;
	add.f32 	%f114, %f61, %f96;
	cvt.rn.f32.f64 	%f97, %fd910;
	add.f32 	%f122, %f62, %f97;
	add.s32 	%r334, %r334, 2;
	setp.ne.s32 	%p73, %r334, 512;
	@%p73 bra 	$L__BB0_102;
	add.s64 	%rd22, %rd22, 12288;
	bar.sync 	0;
	add.s32 	%r311, %r311, 1;
	setp.ne.s32 	%p74, %r311, 16;
	@%p74 bra 	$L__BB0_1;
	ld.param.u64 	%rd21, [_Z8focus_ab7double3PKS_iS1_iPfS2__param_6];
	ld.param.u64 	%rd20, [_Z8focus_ab7double3PKS_iS1_iPfS2__param_5];
	cvta.to.global.u64 	%rd15, %rd20;
	cvta.to.global.u64 	%rd16, %rd21;
	mul.wide.u32 	%rd17, %r2, 4;
	add.s64 	%rd18, %rd15, %rd17;
	atom.global.add.f32 	%f98, [%rd18], %f130;
	add.s64 	%rd19, %rd16, %rd17;
	atom.global.add.f32 	%f99, [%rd19], %f131;
	atom.global.add.f32 	%f100, [%rd18+4], %f120;
	atom.global.add.f32 	%f101, [%rd19+4], %f128;
	atom.global.add.f32 	%f102, [%rd18+8], %f119;
	atom.global.add.f32 	%f103, [%rd19+8], %f127;
	atom.global.add.f32 	%f104, [%rd18+12], %f118;
	atom.global.add.f32 	%f105, [%rd19+12], %f126;
	atom.global.add.f32 	%f106, [%rd18+16], %f117;
	atom.global.add.f32 	%f107, [%rd19+16], %f125;
	atom.global.add.f32 	%f108, [%rd18+20], %f116;
	atom.global.add.f32 	%f109, [%rd19+20], %f124;
	atom.global.add.f32 	%f110, [%rd18+24], %f115;
	atom.global.add.f32 	%f111, [%rd19+24], %f123;
	atom.global.add.f32 	%f112, [%rd18+28], %f114;
	atom.global.add.f32 	%f113, [%rd19+28], %f122;
	ret;

}
	// .globl	_Z11focus_illumPKfS0_iPd
.visible .entry _Z11focus_illumPKfS0_iPd(
	.param .u64 .ptr .align 1 _Z11focus_illumPKfS0_iPd_param_0,
	.param .u64 .ptr .align 1 _Z11focus_illumPKfS0_iPd_param_1,
	.param .u32 _Z11focus_illumPKfS0_iPd_param_2,
	.param .u64 .ptr .align 1 _Z11focus_illumPKfS0_iPd_param_3
)
{
	.reg .pred 	%p<2>;
	.reg .b32 	%r<7>;
	.reg .b32 	%f<21>;
	.reg .b64 	%rd<12>;
	.reg .b64 	%fd<5>;

	ld.param.u64 	%rd1, [_Z11focus_illumPKfS0_iPd_param_0];
	ld.param.u64 	%rd2, [_Z11focus_illumPKfS0_iPd_param_1];
	ld.param.u32 	%r2, [_Z11focus_illumPKfS0_iPd_param_2];
	ld.param.u64 	%rd3, [_Z11focus_illumPKfS0_iPd_param_3];
	mov.u32 	%r3, %ctaid.x;
	mov.u32 	%r4, %ntid.x;
	mov.u32 	%r5, %tid.x;
	mad.lo.s32 	%r6, %r3, %r4, %r5;
	shl.b32 	%r1, %r6, 2;
	setp.ge.s32 	%p1, %r1, %r2;
	@%p1 bra 	$L__BB1_2;
	cvta.to.global.u64 	%rd4, %rd1;
	cvta.to.global.u64 	%rd5, %rd2;
	cvta.to.global.u64 	%rd6, %rd3;
	mul.wide.s32 	%rd7, %r1, 4;
	add.s64 	%rd8, %rd4, %rd7;
	ld.global.v4.f32 	{%f1, %f2, %f3, %f4}, [%rd8];
	add.s64 	%rd9, %rd5, %rd7;
	ld.global.v4.f32 	{%f5, %f6, %f7, %f8}, [%rd9];
	mul.f32 	%f9, %f5, %f5;
	fma.rn.f32 	%f10, %f1, %f1, %f9;
	sqrt.rn.f32 	%f11, %f10;
	cvt.f64.f32 	%fd1, %f11;
	mul.f32 	%f12, %f6, %f6;
	fma.rn.f32 	%f13, %f2, %f2, %f12;
	sqrt.rn.f32 	%f14, %f13;
	cvt.f64.f32 	%fd2, %f14;
	mul.f32 	%f15, %f7, %f7;
	fma.rn.f32 	%f16, %f3, %f3, %f15;
	sqrt.rn.f32 	%f17, %f16;
	cvt.f64.f32 	%fd3, %f17;
	mul.f32 	%f18, %f8, %f8;
	fma.rn.f32 	%f19, %f4, %f4, %f18;
	sqrt.rn.f32 	%f20, %f19;
	cvt.f64.f32 	%fd4, %f20;
	mul.wide.s32 	%rd10, %r1, 8;
	add.s64 	%rd11, %rd6, %rd10;
	st.global.v2.f64 	[%rd11], {%fd1, %fd2};
	st.global.v2.f64 	[%rd11+16], {%fd3, %fd4};
$L__BB1_2:
	ret;

}
.func  (.param .align 16 .b8 func_retval0[16]) __internal_trig_reduction_slowpathd(
	.param .b64 __internal_trig_reduction_slowpathd_param_0
)
{
	.local .align 8 .b8 	__local_depot2[40];
	.reg .b64 	%SP;
	.reg .b64 	%SPL;
	.reg .pred 	%p<10>;
	.reg .b32 	%r<47>;
	.reg .b64 	%rd<74>;
	.reg .b64 	%fd<5>;

	mov.u64 	%SPL, __local_depot2;
	ld.param.f64 	%fd4, [__internal_trig_reduction_slowpathd_param_0];
	add.u64 	%rd1, %SPL, 0;
	{
	.reg .b32 %temp; 
	mov.b64 	{%temp, %r1}, %fd4;
	}
	shr.u32 	%r2, %r1, 20;
	and.b32  	%r3, %r2, 2047;
	setp.eq.s32 	%p1, %r3, 2047;
	mov.b32 	%r46, 0;
	@%p1 bra 	$L__BB2_9;
	add.s32 	%r20, %r3, -1024;
	mov.b64 	%rd20, %fd4;
	shl.b64 	%rd2, %rd20, 11;
	shr.u32 	%r4, %r20, 6;
	sub.s32 	%r45, 15, %r4;
	sub.s32 	%r21, 19, %r4;
	setp.lt.u32 	%p2, %r20, 128;
	selp.b32 	%r6, 18, %r21, %p2;
	setp.ge.s32 	%p3, %r45, %r6;
	mov.b64 	%rd70, 0;
	@%p3 bra 	$L__BB2_4;
	add.s32 	%r23, %r6, %r4;
	neg.s32 	%r43, %r23;
	or.b64  	%rd3, %rd2, -9223372036854775808;
	mov.b64 	%rd70, 0;
	mov.b32 	%r42, 0;
	mov.u64 	%rd25, __cudart_i2opi_d;
	mov.u32 	%r44, %r45;
$L__BB2_3:
	.pragma "nounroll";
	mul.wide.s32 	%rd22, %r42, 8;
	add.s64 	%rd23, %rd1, %rd22;
	mul.wide.s32 	%rd24, %r44, 8;
	add.s64 	%rd26, %rd25, %rd24;
	ld.global.nc.u64 	%rd27, [%rd26];
	{
	.reg .u32 %r0, %r1, %r2, %r3, %alo, %ahi, %blo, %bhi, %clo, %chi;
	mov.b64 	{%alo,%ahi}, %rd27;
	mov.b64 	{%blo,%bhi}, %rd3;
	mov.b64 	{%clo,%chi}, %rd70;
	mad.lo.cc.u32 	%r0, %alo, %blo, %clo;
	madc.hi.cc.u32 	%r1, %alo, %blo, %chi;
	madc.hi.u32 	%r2, %alo, %bhi, 0;
	mad.lo.cc.u32 	%r1, %alo, %bhi, %r1;
	madc.hi.cc.u32 	%r2, %ahi, %blo, %r2;
	madc.hi.u32 	%r3, %ahi, %bhi, 0;
	mad.lo.cc.u32 	%r1, %ahi, %blo, %r1;
	madc.lo.cc.u32 	%r2, %ahi, %bhi, %r2;
	addc.u32 	%r3, %r3, 0;
	mov.b64 	%rd28, {%r0,%r1};
	mov.b64 	%rd70, {%r2,%r3};
	}
	st.local.u64 	[%rd23], %rd28;
	add.s32 	%r44, %r44, 1;
	add.s32 	%r43, %r43, 1;
	add.s32 	%r42, %r42, 1;
	setp.ne.s32 	%p4, %r43, -15;
	mov.u32 	%r45, %r6;
	@%p4 bra 	$L__BB2_3;
$L__BB2_4:
	cvt.s64.s32 	%rd29, %r45;
	cvt.u64.u32 	%rd30, %r4;
	add.s64 	%rd31, %rd30, %rd29;
	shl.b64 	%rd32, %rd31, 3;
	add.s64 	%rd33, %rd1, %rd32;
	st.local.u64 	[%rd33+-120], %rd70;
	and.b32  	%r15, %r2, 63;
	ld.local.u64 	%rd72, [%rd1+16];
	ld.local.u64 	%rd71, [%rd1+24];
	setp.eq.s32 	%p5, %r15, 0;
	@%p5 bra 	$L__BB2_6;
	shl.b64 	%rd34, %rd71, %r15;
	shr.u64 	%rd35, %rd72, 1;
	xor.b32  	%r24, %r15, 63;
	shr.u64 	%rd36, %rd35, %r24;
	or.b64  	%rd71, %rd34, %rd36;
	ld.local.u64 	%rd37, [%rd1+8];
	shl.b64 	%rd38, %rd72, %r15;
	shr.u64 	%rd39, %rd37, 1;
	shr.u64 	%rd40, %rd39, %r24;
	or.b64  	%rd72, %rd38, %rd40;
$L__BB2_6:
	and.b32  	%r25, %r1, -2147483648;
	shr.u64 	%rd41, %rd71, 62;
	cvt.u32.u64 	%r26, %rd41;
	mov.b64 	{%r27, %r28}, %rd71;
	mov.b64 	{%r29, %r30}, %rd72;
	shf.l.wrap.b32 	%r31, %r30, %r27, 2;
	shf.l.wrap.b32 	%r32, %r27, %r28, 2;
	mov.b64 	%rd42, {%r31, %r32};
	shl.b64 	%rd43, %rd72, 2;
	shr.u64 	%rd44, %rd42, 63;
	cvt.u32.u64 	%r33, %rd44;
	add.s32 	%r34, %r33, %r26;
	setp.eq.s32 	%p6, %r25, 0;
	neg.s32 	%r35, %r34;
	selp.b32 	%r46, %r34, %r35, %p6;
	setp.gt.s64 	%p7, %rd42, -1;
	mov.b64 	%rd45, 0;
	{
	.reg .u32 %r0, %r1, %r2, %r3, %a0, %a1, %a2, %a3, %b0, %b1, %b2, %b3;
	mov.b64 	{%a0,%a1}, %rd45;
	mov.b64 	{%a2,%a3}, %rd45;
	mov.b64 	{%b0,%b1}, %rd43;
	mov.b64 	{%b2,%b3}, %rd42;
	sub.cc.u32 	%r0, %a0, %b0;
	subc.cc.u32 	%r1, %a1, %b1;
	subc.cc.u32 	%r2, %a2, %b2;
	subc.u32 	%r3, %a3, %b3;
	mov.b64 	%rd46, {%r0,%r1};
	mov.b64 	%rd47, {%r2,%r3};
	}
	xor.b32  	%r36, %r25, -2147483648;
	selp.b64 	%rd73, %rd42, %rd47, %p7;
	selp.b64 	%rd14, %rd43, %rd46, %p7;
	selp.b32 	%r17, %r25, %r36, %p7;
	clz.b64 	%r37, %rd73;
	cvt.u64.u32 	%rd15, %r37;
	setp.eq.s32 	%p8, %r37, 0;
	@%p8 bra 	$L__BB2_8;
	cvt.u32.u64 	%r38, %rd15;
	and.b32  	%r39, %r38, 63;
	shl.b64 	%rd48, %rd73, %r39;
	shr.u64 	%rd49, %rd14, 1;
	not.b32 	%r40, %r38;
	and.b32  	%r41, %r40, 63;
	shr.u64 	%rd50, %rd49, %r41;
	or.b64  	%rd73, %rd48, %rd50;
$L__BB2_8:
	mov.b64 	%rd51, -3958705157555305931;
	{
	.reg .u32 %r0, %r1, %r2, %r3, %alo, %ahi, %blo, %bhi;
	mov.b64 	{%alo,%ahi}, %rd73;
	mov.b64 	{%blo,%bhi}, %rd51;
	mul.lo.u32 	%r0, %alo, %blo;
	mul.hi.u32 	%r1, %alo, %blo;
	mad.lo.cc.u32 	%r1, %alo, %bhi, %r1;
	madc.hi.u32 	%r2, %alo, %bhi, 0;
	mad.lo.cc.u32 	%r1, %ahi, %blo, %r1;
	madc.hi.cc.u32 	%r2, %ahi, %blo, %r2;
	madc.hi.u32 	%r3, %ahi, %bhi, 0;
	mad.lo.cc.u32 	%r2, %ahi, %bhi, %r2;
	addc.u32 	%r3, %r3, 0;
	mov.b64 	%rd52, {%r0,%r1};
	mov.b64 	%rd53, {%r2,%r3};
	}
	setp.gt.s64 	%p9, %rd53, 0;
	{
	.reg .u32 %r0, %r1, %r2, %r3, %a0, %a1, %a2, %a3, %b0, %b1, %b2, %b3;
	mov.b64 	{%a0,%a1}, %rd52;
	mov.b64 	{%a2,%a3}, %rd53;
	mov.b64 	{%b0,%b1}, %rd52;
	mov.b64 	{%b2,%b3}, %rd53;
	add.cc.u32 	%r0, %a0, %b0;
	addc.cc.u32 	%r1, %a1, %b1;
	addc.cc.u32 	%r2, %a2, %b2;
	addc.u32 	%r3, %a3, %b3;
	mov.b64 	%rd54, {%r0,%r1};
	mov.b64 	%rd55, {%r2,%r3};
	}
	selp.b64 	%rd56, %rd55, %rd53, %p9;
	selp.s64 	%rd57, -1, 0, %p9;
	sub.s64 	%rd58, %rd57, %rd15;
	cvt.u64.u32 	%rd59, %r17;
	shl.b64 	%rd60, %rd59, 32;
	add.s64 	%rd61, %rd56, 1;
	shr.u64 	%rd62, %rd61, 10;
	add.s64 	%rd63, %rd62, 1;
	shr.u64 	%rd64, %rd63, 1;
	shl.b64 	%rd65, %rd58, 52;
	add.s64 	%rd66, %rd65, %rd64;
	add.s64 	%rd67, %rd66, 4602678819172646912;
	or.b64  	%rd68, %rd67, %rd60;
	mov.b64 	%fd4, %rd68;
$L__BB2_9:
	st.param.f64 	[func_retval0], %fd4;
	st.param.b32 	[func_retval0+8], %r46;
	ret;

}


// ===== COMPILED SASS (sm_100) =====

	.target	sm_100

	.elftype	@"ET_EXEC"


//--------------------- .note.nv.tkinfo           --------------------------
	.section	.note.nv.tkinfo,"",@"SHT_NOTE"
	.sectionflags	@"SHF_NOTE_NV_TKINFO"
	.tkinfo
        /*0018*/ 	.word	0x00000002
        /*0030*/ 	.string	""
        /*0030*/ 	.string	"ptxas"
        /*0030*/ 	.string	"Cuda compilation tools, release 13.0, V13.0.88"
        /*0030*/ 	.string	"Build cuda_13.0.r13.0/compiler.36424714_0"
        /*0030*/ 	.string	"-arch sm_100 -m 64 "



//--------------------- .note.nv.cuinfo           --------------------------
	.section	.note.nv.cuinfo,"",@"SHT_NOTE"
	.sectionflags	@"SHF_NOTE_NV_CUINFO"
        /*0018*/ 	.short	0x0002
        /*001a*/ 	.short	0x0064
        /*001c*/ 	.short	0x0082
	.zero		2


//--------------------- .nv.info                  --------------------------
	.section	.nv.info,"",@"SHT_CUDA_INFO"
	.align	4


	//----- nvinfo : EIATTR_REGCOUNT
	.align		4
        /*0000*/ 	.byte	0x04, 0x2f
        /*0002*/ 	.short	(.L_2 - .L_1)
	.align		4
.L_1:
        /*0004*/ 	.word	index@(_Z8focus_ab7double3PKS_iS1_iPfS2_)
        /*0008*/ 	.word	0x00000038


	//----- nvinfo : EIATTR_FRAME_SIZE
	.align		4
.L_2:
        /*000c*/ 	.byte	0x04, 0x11
        /*000e*/ 	.short	(.L_4 - .L_3)
	.align		4
.L_3:
        /*0010*/ 	.word	index@($_Z8focus_ab7double3PKS_iS1_iPfS2_$__internal_trig_reduction_slowpathd)
        /*0014*/ 	.word	0x00000028


	//----- nvinfo : EIATTR_FRAME_SIZE
	.align		4
.L_4:
        /*0018*/ 	.byte	0x04, 0x11
        /*001a*/ 	.short	(.L_6 - .L_5)
	.align		4
.L_5:
        /*001c*/ 	.word	index@($__internal_1_$__cuda_sm20_dsqrt_rn_f64_mediumpath_v1)
        /*0020*/ 	.word	0x00000028


	//----- nvinfo : EIATTR_FRAME_SIZE
	.align		4
.L_6:
        /*0024*/ 	.byte	0x04, 0x11
        /*0026*/ 	.short	(.L_8 - .L_7)
	.align		4
.L_7:
        /*0028*/ 	.word	index@(_Z8focus_ab7double3PKS_iS1_iPfS2_)
        /*002c*/ 	.word	0x00000028


	//----- nvinfo : EIATTR_REGCOUNT
	.align		4
.L_8:
        /*0030*/ 	.byte	0x04, 0x2f
        /*0032*/ 	.short	(.L_10 - .L_9)
	.align		4
.L_9:
        /*0034*/ 	.word	index@(_Z11focus_illumPKfS0_iPd)
        /*0038*/ 	.word	0x00000016


	//----- nvinfo : EIATTR_FRAME_SIZE
	.align		4
.L_10:
        /*003c*/ 	.byte	0x04, 0x11
        /*003e*/ 	.short	(.L_12 - .L_11)
	.align		4
.L_11:
        /*0040*/ 	.word	index@($__internal_0_$__cuda_sm20_sqrt_rn_f32_slowpath)
        /*0044*/ 	.word	0x00000000


	//----- nvinfo : EIATTR_FRAME_SIZE
	.align		4
.L_12:
        /*0048*/ 	.byte	0x04, 0x11
        /*004a*/ 	.short	(.L_14 - .L_13)
	.align		4
.L_13:
        /*004c*/ 	.word	index@(_Z11focus_illumPKfS0_iPd)
        /*0050*/ 	.word	0x00000000


	//----- nvinfo : EIATTR_MIN_STACK_SIZE
	.align		4
.L_14:
        /*0054*/ 	.byte	0x04, 0x12
        /*0056*/ 	.short	(.L_16 - .L_15)
	.align		4
.L_15:
        /*0058*/ 	.word	index@(_Z11focus_illumPKfS0_iPd)
        /*005c*/ 	.word	0x00000000


	//----- nvinfo : EIATTR_MIN_STACK_SIZE
	.align		4
.L_16:
        /*0060*/ 	.byte	0x04, 0x12
        /*0062*/ 	.short	(.L_18 - .L_17)
	.align		4
.L_17:
        /*0064*/ 	.word	index@(_Z8focus_ab7double3PKS_iS1_iPfS2_)
        /*0068*/ 	.word	0x00000028
.L_18:


//--------------------- .nv.compat                --------------------------
	.section	.nv.compat,"",@"SHT_CUDA_COMPAT_INFO"
	.align	4
        /*0000*/ 	.byte	0x02, 0x09, 0x00, 0x00, 0x02, 0x02, 0x01, 0x00, 0x02, 0x05, 0x05, 0x00, 0x03, 0x07, 0x01, 0x01
        /*0010*/ 	.byte	0x02, 0x03, 0x00, 0x00, 0x02, 0x06, 0x01, 0x00, 0x04, 0x0b, 0x08, 0x00, 0x01, 0x00, 0x00, 0x00
        /*0020*/ 	.byte	0x00, 0x00, 0x00, 0x00


//--------------------- .nv.info._Z11focus_illumPKfS0_iPd --------------------------
	.section	.nv.info._Z11focus_illumPKfS0_iPd,"",@"SHT_CUDA_INFO"
	.sectionflags	@""
	.align	4


	//----- nvinfo : EIATTR_CUDA_API_VERSION
	.align		4
        /*0000*/ 	.byte	0x04, 0x37
        /*0002*/ 	.short	(.L_20 - .L_19)
.L_19:
        /*0004*/ 	.word	0x00000082


	//----- nvinfo : EIATTR_KPARAM_INFO
	.align		4
.L_20:
        /*0008*/ 	.byte	0x04, 0x17
        /*000a*/ 	.short	(.L_22 - .L_21)
.L_21:
        /*000c*/ 	.word	0x00000000
        /*0010*/ 	.short	0x0003
        /*0012*/ 	.short	0x0018
        /*0014*/ 	.byte	0x00, 0xf5, 0x21, 0x00


	//----- nvinfo : EIATTR_KPARAM_INFO
	.align		4
.L_22:
        /*0018*/ 	.byte	0x04, 0x17
        /*001a*/ 	.short	(.L_24 - .L_23)
.L_23:
        /*001c*/ 	.word	0x00000000
        /*0020*/ 	.short	0x0002
        /*0022*/ 	.short	0x0010
        /*0024*/ 	.byte	0x00, 0xf0, 0x11, 0x00


	//----- nvinfo : EIATTR_KPARAM_INFO
	.align		4
.L_24:
        /*0028*/ 	.byte	0x04, 0x17
        /*002a*/ 	.short	(.L_26 - .L_25)
.L_25:
        /*002c*/ 	.word	0x00000000
        /*0030*/ 	.short	0x0001
        /*0032*/ 	.short	0x0008
        /*0034*/ 	.byte	0x00, 0xf5, 0x21, 0x00


	//----- nvinfo : EIATTR_KPARAM_INFO
	.align		4
.L_26:
        /*0038*/ 	.byte	0x04, 0x17
        /*003a*/ 	.short	(.L_28 - .L_27)
.L_27:
        /*003c*/ 	.word	0x00000000
        /*0040*/ 	.short	0x0000
        /*0042*/ 	.short	0x0000
        /*0044*/ 	.byte	0x00, 0xf5, 0x21, 0x00


	//----- nvinfo : EIATTR_SPARSE_MMA_MASK
	.align		4
.L_28:
        /*0048*/ 	.byte	0x03, 0x50
        /*004a*/ 	.short	0x0000


	//----- nvinfo : EIATTR_MAXREG_COUNT
	.align		4
        /*004c*/ 	.byte	0x03, 0x1b
        /*004e*/ 	.short	0x00ff


	//----- nvinfo : EIATTR_MERCURY_ISA_VERSION
	.align		4
        /*0050*/ 	.byte	0x03, 0x5f
        /*0052*/ 	.short	0x0101


	//----- nvinfo : EIATTR_VRC_CTA_INIT_COUNT
	.align		4
        /*0054*/ 	.byte	0x02, 0x4a
	.zero		1
	.zero		1


	//----- nvinfo : EIATTR_EXIT_INSTR_OFFSETS
	.align		4
        /*0058*/ 	.byte	0x04, 0x1c
        /*005a*/ 	.short	(.L_30 - .L_29)


	//   ....[0]....
.L_29:
        /*005c*/ 	.word	0x00000080


	//   ....[1]....
        /*0060*/ 	.word	0x00000580


	//----- nvinfo : EIATTR_CRS_STACK_SIZE
	.align		4
.L_30:
        /*0064*/ 	.byte	0x04, 0x1e
        /*0066*/ 	.short	(.L_32 - .L_31)
.L_31:
        /*0068*/ 	.word	0x00000000


	//----- nvinfo : EIATTR_CBANK_PARAM_SIZE
	.align		4
.L_32:
        /*006c*/ 	.byte	0x03, 0x19
        /*006e*/ 	.short	0x0020


	//----- nvinfo : EIATTR_PARAM_CBANK
	.align		4
        /*0070*/ 	.byte	0x04, 0x0a
        /*0072*/ 	.short	(.L_34 - .L_33)
	.align		4
.L_33:
        /*0074*/ 	.word	index@(.nv.constant0._Z11focus_illumPKfS0_iPd)
        /*0078*/ 	.short	0x0380
        /*007a*/ 	.short	0x0020


	//----- nvinfo : EIATTR_SW_WAR
	.align		4
.L_34:
        /*007c*/ 	.byte	0x04, 0x36
        /*007e*/ 	.short	(.L_36 - .L_35)
.L_35:
        /*0080*/ 	.word	0x00000008
.L_36:


//--------------------- .nv.info._Z8focus_ab7double3PKS_iS1_iPfS2_ --------------------------
	.section	.nv.info._Z8focus_ab7double3PKS_iS1_iPfS2_,"",@"SHT_CUDA_INFO"
	.sectionflags	@""
	.align	4


	//----- nvinfo : EIATTR_CUDA_API_VERSION
	.align		4
        /*0000*/ 	.byte	0x04, 0x37
        /*0002*/ 	.short	(.L_38 - .L_37)
.L_37:
        /*0004*/ 	.word	0x00000082


	//----- nvinfo : EIATTR_KPARAM_INFO
	.align		4
.L_38:
        /*0008*/ 	.byte	0x04, 0x17
        /*000a*/ 	.short	(.L_40 - .L_39)
.L_39:
        /*000c*/ 	.word	0x00000000
        /*0010*/ 	.short	0x0006
        /*0012*/ 	.short	0x0040
        /*0014*/ 	.byte	0x00, 0xf5, 0x21, 0x00


	//----- nvinfo : EIATTR_KPARAM_INFO
	.align		4
.L_40:
        /*0018*/ 	.byte	0x04, 0x17
        /*001a*/ 	.short	(.L_42 - .L_41)
.L_41:
        /*001c*/ 	.word	0x00000000
        /*0020*/ 	.short	0x0005
        /*0022*/ 	.short	0x0038
        /*0024*/ 	.byte	0x00, 0xf5, 0x21, 0x00


	//----- nvinfo : EIATTR_KPARAM_INFO
	.align		4
.L_42:
        /*0028*/ 	.byte	0x04, 0x17
        /*002a*/ 	.short	(.L_44 - .L_43)
.L_43:
        /*002c*/ 	.word	0x00000000
        /*0030*/ 	.short	0x0004
        /*0032*/ 	.short	0x0030
        /*0034*/ 	.byte	0x00, 0xf0, 0x11, 0x00


	//----- nvinfo : EIATTR_KPARAM_INFO
	.align		4
.L_44:
        /*0038*/ 	.byte	0x04, 0x17
        /*003a*/ 	.short	(.L_46 - .L_45)
.L_45:
        /*003c*/ 	.word	0x00000000
        /*0040*/ 	.short	0x0003
        /*0042*/ 	.short	0x0028
        /*0044*/ 	.byte	0x00, 0xf5, 0x21, 0x00


	//----- nvinfo : EIATTR_KPARAM_INFO
	.align		4
.L_46:
        /*0048*/ 	.byte	0x04, 0x17
        /*004a*/ 	.short	(.L_48 - .L_47)
.L_47:
        /*004c*/ 	.word	0x00000000
        /*0050*/ 	.short	0x0002
        /*0052*/ 	.short	0x0020
        /*0054*/ 	.byte	0x00, 0xf0, 0x11, 0x00


	//----- nvinfo : EIATTR_KPARAM_INFO
	.align		4
.L_48:
        /*0058*/ 	.byte	0x04, 0x17
        /*005a*/ 	.short	(.L_50 - .L_49)
.L_49:
        /*005c*/ 	.word	0x00000000
        /*0060*/ 	.short	0x0001
        /*0062*/ 	.short	0x0018
        /*0064*/ 	.byte	0x00, 0xf5, 0x21, 0x00


	//----- nvinfo : EIATTR_KPARAM_INFO
	.align		4
.L_50:
        /*0068*/ 	.byte	0x04, 0x17
        /*006a*/ 	.short	(.L_52 - .L_51)
.L_51:
        /*006c*/ 	.word	0x00000000
        /*0070*/ 	.short	0x0000
        /*0072*/ 	.short	0x0000
        /*0074*/ 	.byte	0x00, 0xf0, 0x61, 0x00


	//----- nvinfo : EIATTR_SPARSE_MMA_MASK
	.align		4
.L_52:
        /*0078*/ 	.byte	0x03, 0x50
        /*007a*/ 	.short	0x0000


	//----- nvinfo : EIATTR_MAXREG_COUNT
	.align		4
        /*007c*/ 	.byte	0x03, 0x1b
        /*007e*/ 	.short	0x00ff


	//----- nvinfo : EIATTR_NUM_BARRIERS
	.align		4
        /*0080*/ 	.byte	0x02, 0x4c
        /*0082*/ 	.byte	0x01
	.zero		1


	//----- nvinfo : EIATTR_MERCURY_ISA_VERSION
	.align		4
        /*0084*/ 	.byte	0x03, 0x5f
        /*0086*/ 	.short	0x0101


	//----- nvinfo : EIATTR_VRC_CTA_INIT_COUNT
	.align		4
        /*0088*/ 	.byte	0x02, 0x4a
	.zero		1
	.zero		1


	//----- nvinfo : EIATTR_EXIT_INSTR_OFFSETS
	.align		4
        /*008c*/ 	.byte	0x04, 0x1c
        /*008e*/ 	.short	(.L_54 - .L_53)


	//   ....[0]....
.L_53:
        /*0090*/ 	.word	0x00009e30


	//----- nvinfo : EIATTR_CRS_STACK_SIZE
	.align		4
.L_54:
        /*0094*/ 	.byte	0x04, 0x1e
        /*0096*/ 	.short	(.L_56 - .L_55)
.L_55:
        /*0098*/ 	.word	0x00000000


	//----- nvinfo : EIATTR_CBANK_PARAM_SIZE
	.align		4
.L_56:
        /*009c*/ 	.byte	0x03, 0x19
        /*009e*/ 	.short	0x0048


	//----- nvinfo : EIATTR_PARAM_CBANK
	.align		4
        /*00a0*/ 	.byte	0x04, 0x0a
        /*00a2*/ 	.short	(.L_58 - .L_57)
	.align		4
.L_57:
        /*00a4*/ 	.word	index@(.nv.constant0._Z8focus_ab7double3PKS_iS1_iPfS2_)
        /*00a8*/ 	.short	0x0380
        /*00aa*/ 	.short	0x0048


	//----- nvinfo : EIATTR_SW_WAR
	.align		4
.L_58:
        /*00ac*/ 	.byte	0x04, 0x36
        /*00ae*/ 	.short	(.L_60 - .L_59)
.L_59:
        /*00b0*/ 	.word	0x00000008
.L_60:


//--------------------- .nv.callgraph             --------------------------
	.section	.nv.callgraph,"",@"SHT_CUDA_CALLGRAPH"
	.align	4
	.sectionentsize	8
	.align		4
        /*0000*/ 	.word	0x00000000
	.align		4
        /*0004*/ 	.word	0xffffffff
	.align		4
        /*0008*/ 	.word	0x00000000
	.align		4
        /*000c*/ 	.word	0xfffffffe
	.align		4
        /*0010*/ 	.word	0x00000000
	.align		4
        /*0014*/ 	.word	0xfffffffd
	.align		4
        /*0018*/ 	.word	0x00000000
	.align		4
        /*001c*/ 	.word	0xfffffffc


//--------------------- .nv.constant4             --------------------------
	.section	.nv.constant4,"a",@progbits
	.align	8
	.align		8
.nv.constant4:
        /*0000*/ 	.dword	__cudart_i2opi_d


//--------------------- .text._Z11focus_illumPKfS0_iPd --------------------------
	.section	.text._Z11focus_illumPKfS0_iPd,"ax",@progbits
	.align	128
        .global         _Z11focus_illumPKfS0_iPd
        .type           _Z11focus_illumPKfS0_iPd,@function
        .size           _Z11focus_illumPKfS0_iPd,(.L_x_131 - _Z11focus_illumPKfS0_iPd)
        .other          _Z11focus_illumPKfS0_iPd,@"STO_CUDA_ENTRY STV_DEFAULT"
_Z11focus_illumPKfS0_iPd:
.text._Z11focus_illumPKfS0_iPd:
[----:B------:R-:W-:Y:S01]  /*0000*/  LDC R1, c[0x0][0x37c] ;  /* 0x0000df00ff017b82 */ /* 0x000fe20000000800 */
[----:B------:R-:W0:Y:S07]  /*0010*/  S2R R3, SR_TID.X ;  /* 0x0000000000037919 */ /* 0x000e2e0000002100 */
[----:B------:R-:W0:Y:S01]  /*0020*/  S2UR UR4, SR_CTAID.X ;  /* 0x00000000000479c3 */ /* 0x000e220000002500 */
[----:B------:R-:W1:Y:S07]  /*0030*/  LDCU UR5, c[0x0][0x390] ;  /* 0x00007200ff0577ac */ /* 0x000e6e0008000800 */
[----:B------:R-:W0:Y:S02]  /*0040*/  LDC R2, c[0x0][0x360] ;  /* 0x0000d800ff027b82 */ /* 0x000e240000000800 */
[----:B0-----:R-:W-:-:S05]  /*0050*/  IMAD R2, R2, UR4, R3 ;  /* 0x0000000402027c24 */ /* 0x001fca000f8e0203 */
[----:B------:R-:W-:-:S04]  /*0060*/  SHF.L.U32 R2, R2, 0x2, RZ ;  /* 0x0000000202027819 */ /* 0x000fc800000006ff */
[----:B-1----:R-:W-:-:S13]  /*0070*/  ISETP.GE.AND P0, PT, R2, UR5, PT ;  /* 0x0000000502007c0c */ /* 0x002fda000bf06270 */
[----:B------:R-:W-:Y:S05]  /*0080*/  @P0 EXIT ;  /* 0x000000000000094d */ /* 0x000fea0003800000 */
[----:B------:R-:W0:Y:S01]  /*0090*/  LDC.64 R8, c[0x0][0x388] ;  /* 0x0000e200ff087b82 */ /* 0x000e220000000a00 */
[----:B------:R-:W1:Y:S07]  /*00a0*/  LDCU.64 UR4, c[0x0][0x358] ;  /* 0x00006b00ff0477ac */ /* 0x000e6e0008000a00 */
[----:B------:R-:W2:Y:S01]  /*00b0*/  LDC.64 R12, c[0x0][0x380] ;  /* 0x0000e000ff0c7b82 */ /* 0x000ea20000000a00 */
[----:B0-----:R-:W-:-:S06]  /*00c0*/  IMAD.WIDE R8, R2, 0x4, R8 ;  /* 0x0000000402087825 */ /* 0x001fcc00078e0208 */
[----:B-1----:R-:W3:Y:S01]  /*00d0*/  LDG.E.128 R8, desc[UR4][R8.64] ;  /* 0x0000000408087981 */ /* 0x002ee2000c1e1d00 */
[----:B--2---:R-:W-:-:S06]  /*00e0*/  IMAD.WIDE R12, R2, 0x4, R12 ;  /* 0x00000004020c7825 */ /* 0x004fcc00078e020c */
[----:B------:R-:W2:Y:S01]  /*00f0*/  LDG.E.128 R12, desc[UR4][R12.64] ;  /* 0x000000040c0c7981 */ /* 0x000ea2000c1e1d00 */
[----:B------:R-:W-:Y:S01]  /*0100*/  BSSY.RECONVERGENT B0, `(.L_x_0) ;  /* 0x000000f000007945 */ /* 0x000fe20003800200 */
[----:B---3--:R-:W-:-:S04]  /*0110*/  FMUL R3, R8, R8 ;  /* 0x0000000808037220 */ /* 0x008fc80000400000 */
[----:B--2---:R-:W-:-:S05]  /*0120*/  FFMA R0, R12, R12, R3 ;  /* 0x0000000c0c007223 */ /* 0x004fca0000000003 */
[----:B------:R-:W-:Y:S01]  /*0130*/  IADD3 R4, PT, PT, R0, -0xd000000, RZ ;  /* 0xf300000000047810 */ /* 0x000fe20007ffe0ff */
[----:B------:R0:W1:Y:S03]  /*0140*/  MUFU.RSQ R3, R0 ;  /* 0x0000000000037308 */ /* 0x0000660000001400 */
[----:B------:R-:W-:-:S13]  /*0150*/  ISETP.GT.U32.AND P0, PT, R4, 0x727fffff, PT ;  /* 0x727fffff0400780c */ /* 0x000fda0003f04070 */
[----:B0-----:R-:W-:Y:S05]  /*0160*/  @!P0 BRA `(.L_x_1) ;  /* 0x0000000000108947 */ /* 0x001fea0003800000 */
[----:B------:R-:W-:-:S07]  /*0170*/  MOV R19, 0x190 ;  /* 0x0000019000137802 */ /* 0x000fce0000000f00 */
[----:B-1----:R-:W-:Y:S05]  /*0180*/  CALL.REL.NOINC `($__internal_0_$__cuda_sm20_sqrt_rn_f32_slowpath) ;  /* 0x0000000400007944 */ /* 0x002fea0003c00000 */
[----:B------:R-:W-:Y:S01]  /*0190*/  MOV R4, R3 ;  /* 0x0000000300047202 */ /* 0x000fe20000000f00 */
[----:B------:R-:W-:Y:S06]  /*01a0*/  BRA `(.L_x_2) ;  /* 0x0000000000107947 */ /* 0x000fec0003800000 */
.L_x_1:
[----:B-1----:R-:W-:Y:S01]  /*01b0*/  FMUL.FTZ R5, R0, R3 ;  /* 0x0000000300057220 */ /* 0x002fe20000410000 */
[----:B------:R-:W-:-:S03]  /*01c0*/  FMUL.FTZ R3, R3, 0.5 ;  /* 0x3f00000003037820 */ /* 0x000fc60000410000 */
[----:B------:R-:W-:-:S04]  /*01d0*/  FFMA R0, -R5, R5, R0 ;  /* 0x0000000505007223 */ /* 0x000fc80000000100 */
[----:B------:R-:W-:-:S07]  /*01e0*/  FFMA R4, R0, R3, R5 ;  /* 0x0000000300047223 */ /* 0x000fce0000000005 */
.L_x_2:
[----:B------:R-:W-:Y:S05]  /*01f0*/  BSYNC.RECONVERGENT B0 ;  /* 0x0000000000007941 */ /* 0x000fea0003800200 */
.L_x_0:
[----:B------:R-:W-:Y:S01]  /*0200*/  FMUL R0, R9, R9 ;  /* 0x0000000909007220 */ /* 0x000fe20000400000 */
[----:B------:R-:W0:Y:S01]  /*0210*/  F2F.F64.F32 R4, R4 ;  /* 0x0000000400047310 */ /* 0x000e220000201800 */
[----:B------:R-:W-:Y:S02]  /*0220*/  BSSY.RECONVERGENT B0, `(.L_x_3) ;  /* 0x000000e000007945 */ /* 0x000fe40003800200 */
[----:B------:R-:W-:-:S05]  /*0230*/  FFMA R0, R13, R13, R0 ;  /* 0x0000000d0d007223 */ /* 0x000fca0000000000 */
[----:B------:R-:W-:Y:S01]  /*0240*/  IADD3 R6, PT, PT, R0, -0xd000000, RZ ;  /* 0xf300000000067810 */ /* 0x000fe20007ffe0ff */
[----:B------:R1:W2:Y:S03]  /*0250*/  MUFU.RSQ R3, R0 ;  /* 0x0000000000037308 */ /* 0x0002a60000001400 */
[----:B------:R-:W-:-:S13]  /*0260*/  ISETP.GT.U32.AND P0, PT, R6, 0x727fffff, PT ;  /* 0x727fffff0600780c */ /* 0x000fda0003f04070 */
[----:B01----:R-:W-:Y:S05]  /*0270*/  @!P0 BRA `(.L_x_4) ;  /* 0x0000000000108947 */ /* 0x003fea0003800000 */
[----:B------:R-:W-:-:S07]  /*0280*/  MOV R19, 0x2a0 ;  /* 0x000002a000137802 */ /* 0x000fce0000000f00 */
[----:B--2---:R-:W-:Y:S05]  /*0290*/  CALL.REL.NOINC `($__internal_0_$__cuda_sm20_sqrt_rn_f32_slowpath) ;  /* 0x0000000000bc7944 */ /* 0x004fea0003c00000 */
[----:B------:R-:W-:Y:S01]  /*02a0*/  MOV R6, R3 ;  /* 0x0000000300067202 */ /* 0x000fe20000000f00 */
[----:B------:R-:W-:Y:S06]  /*02b0*/  BRA `(.L_x_5) ;  /* 0x0000000000107947 */ /* 0x000fec0003800000 */
.L_x_4:
[----:B--2---:R-:W-:Y:S01]  /*02c0*/  FMUL.FTZ R7, R0, R3 ;  /* 0x0000000300077220 */ /* 0x004fe20000410000 */
[----:B------:R-:W-:-:S03]  /*02d0*/  FMUL.FTZ R3, R3, 0.5 ;  /* 0x3f00000003037820 */ /* 0x000fc60000410000 */
[----:B------:R-:W-:-:S04]  /*02e0*/  FFMA R0, -R7, R7, R0 ;  /* 0x0000000707007223 */ /* 0x000fc80000000100 */
[----:B------:R-:W-:-:S07]  /*02f0*/  FFMA R6, R0, R3, R7 ;  /* 0x0000000300067223 */ /* 0x000fce0000000007 */
.L_x_5:
[----:B------:R-:W-:Y:S05]  /*0300*/  BSYNC.RECONVERGENT B0 ;  /* 0x0000000000007941 */ /* 0x000fea0003800200 */
.L_x_3:
        /* <DEDUP_REMOVED lines=12> */
.L_x_7:
[----:B--2---:R-:W-:Y:S01]  /*03d0*/  FMUL.FTZ R9, R0, R3 ;  /* 0x0000000300097220 */ /* 0x004fe20000410000 */
[----:B------:R-:W-:-:S03]  /*03e0*/  FMUL.FTZ R3, R3, 0.5 ;  /* 0x3f00000003037820 */ /* 0x000fc60000410000 */
[----:B------:R-:W-:-:S04]  /*03f0*/  FFMA R0, -R9, R9, R0 ;  /* 0x0000000909007223 */ /* 0x000fc80000000100 */
[----:B------:R-:W-:-:S07]  /*0400*/  FFMA R8, R0, R3, R9 ;  /* 0x0000000300087223 */ /* 0x000fce0000000009 */
.L_x_8:
[----:B------:R-:W-:Y:S05]  /*0410*/  BSYNC.RECONVERGENT B0 ;  /* 0x0000000000007941 */ /* 0x000fea0003800200 */
.L_x_6:
        /* <DEDUP_REMOVED lines=12> */
.L_x_10:
[----:B--2---:R-:W-:Y:S01]  /*04e0*/  FMUL.FTZ R11, R0, R3 ;  /* 0x00000003000b7220 */ /* 0x004fe20000410000 */
[----:B------:R-:W-:-:S03]  /*04f0*/  FMUL.FTZ R3, R3, 0.5 ;  /* 0x3f00000003037820 */ /* 0x000fc60000410000 */
[----:B------:R-:W-:-:S04]  /*0500*/  FFMA R0, -R11, R11, R0 ;  /* 0x0000000b0b007223 */ /* 0x000fc80000000100 */
[----:B------:R-:W-:-:S07]  /*0510*/  FFMA R10, R0, R3, R11 ;  /* 0x00000003000a7223 */ /* 0x000fce000000000b */
.L_x_11:
[----:B------:R-:W-:Y:S05]  /*0520*/  BSYNC.RECONVERGENT B0 ;  /* 0x0000000000007941 */ /* 0x000fea0003800200 */
.L_x_9:
[----:B------:R-:W0:Y:S01]  /*0530*/  LDC.64 R12, c[0x0][0x398] ;  /* 0x0000e600ff0c7b82 */ /* 0x000e220000000a00 */
[----:B------:R-:W1:Y:S01]  /*0540*/  F2F.F64.F32 R10, R10 ;  /* 0x0000000a000a7310 */ /* 0x000e620000201800 */
[----:B0-----:R-:W-:-:S05]  /*0550*/  IMAD.WIDE R2, R2, 0x8, R12 ;  /* 0x0000000802027825 */ /* 0x001fca00078e020c */
[----:B------:R-:W-:Y:S04]  /*0560*/  STG.E.128 desc[UR4][R2.64], R4 ;  /* 0x0000000402007986 */ /* 0x000fe8000c101d04 */
[----:B-1----:R-:W-:Y:S01]  /*0570*/  STG.E.128 desc[UR4][R2.64+0x10], R8 ;  /* 0x0000100802007986 */ /* 0x002fe2000c101d04 */
[----:B------:R-:W-:Y:S05]  /*0580*/  EXIT ;  /* 0x000000000000794d */ /* 0x000fea0003800000 */
        .weak           $__internal_0_$__cuda_sm20_sqrt_rn_f32_slowpath
        .type           $__internal_0_$__cuda_sm20_sqrt_rn_f32_slowpath,@function
        .size           $__internal_0_$__cuda_sm20_sqrt_rn_f32_slowpath,(.L_x_131 - $__internal_0_$__cuda_sm20_sqrt_rn_f32_slowpath)
$__internal_0_$__cuda_sm20_sqrt_rn_f32_slowpath:
[----:B------:R-:W-:-:S13]  /*0590*/  LOP3.LUT P0, RZ, R0, 0x7fffffff, RZ, 0xc0, !PT ;  /* 0x7fffffff00ff7812 */ /* 0x000fda000780c0ff */
[----:B------:R-:W-:Y:S01]  /*05a0*/  @!P0 MOV R3, R0 ;  /* 0x0000000000038202 */ /* 0x000fe20000000f00 */
[----:B------:R-:W-:Y:S06]  /*05b0*/  @!P0 BRA `(.L_x_12) ;  /* 0x0000000000408947 */ /* 0x000fec0003800000 */
[----:B------:R-:W-:-:S13]  /*05c0*/  FSETP.GEU.FTZ.AND P0, PT, R0, RZ, PT ;  /* 0x000000ff0000720b */ /* 0x000fda0003f1e000 */
[----:B------:R-:W-:Y:S01]  /*05d0*/  @!P0 MOV R3, 0x7fffffff ;  /* 0x7fffffff00038802 */ /* 0x000fe20000000f00 */
[----:B------:R-:W-:Y:S06]  /*05e0*/  @!P0 BRA `(.L_x_12) ;  /* 0x0000000000348947 */ /* 0x000fec0003800000 */
[----:B------:R-:W-:-:S13]  /*05f0*/  FSETP.GTU.FTZ.AND P0, PT, |R0|, +INF , PT ;  /* 0x7f8000000000780b */ /* 0x000fda0003f1c200 */
[----:B------:R-:W-:Y:S01]  /*0600*/  @P0 FADD.FTZ R3, R0, 1 ;  /* 0x3f80000000030421 */ /* 0x000fe20000010000 */
[----:B------:R-:W-:Y:S06]  /*0610*/  @P0 BRA `(.L_x_12) ;  /* 0x0000000000280947 */ /* 0x000fec0003800000 */
[----:B------:R-:W-:-:S13]  /*0620*/  FSETP.NEU.FTZ.AND P0, PT, |R0|, +INF , PT ;  /* 0x7f8000000000780b */ /* 0x000fda0003f1d200 */
[----:B------:R-:W-:-:S04]  /*0630*/  @P0 FFMA R12, R0, 1.84467440737095516160e+19, RZ ;  /* 0x5f800000000c0823 */ /* 0x000fc800000000ff */
[----:B------:R-:W0:Y:S02]  /*0640*/  @P0 MUFU.RSQ R3, R12 ;  /* 0x0000000c00030308 */ /* 0x000e240000001400 */
[----:B0-----:R-:W-:Y:S01]  /*0650*/  @P0 FMUL.FTZ R17, R12, R3 ;  /* 0x000000030c110220 */ /* 0x001fe20000410000 */
[----:B------:R-:W-:Y:S01]  /*0660*/  @P0 FMUL.FTZ R18, R3, 0.5 ;  /* 0x3f00000003120820 */ /* 0x000fe20000410000 */
[----:B------:R-:W-:Y:S02]  /*0670*/  @!P0 MOV R3, R0 ;  /* 0x0000000000038202 */ /* 0x000fe40000000f00 */
[----:B------:R-:W-:-:S04]  /*0680*/  @P0 FADD.FTZ R16, -R17, -RZ ;  /* 0x800000ff11100221 */ /* 0x000fc80000010100 */
[----:B------:R-:W-:-:S04]  /*0690*/  @P0 FFMA R16, R17, R16, R12 ;  /* 0x0000001011100223 */ /* 0x000fc8000000000c */
[----:B------:R-:W-:-:S04]  /*06a0*/  @P0 FFMA R16, R16, R18, R17 ;  /* 0x0000001210100223 */ /* 0x000fc80000000011 */
[----:B------:R-:W-:-:S07]  /*06b0*/  @P0 FMUL.FTZ R3, R16, 2.3283064365386962891e-10 ;  /* 0x2f80000010030820 */ /* 0x000fce0000410000 */
.L_x_12:
[----:B------:R-:W-:Y:S01]  /*06c0*/  HFMA2 R17, -RZ, RZ, 0, 0 ;  /* 0x00000000ff117431 */ /* 0x000fe200000001ff */
[----:B------:R-:W-:-:S04]  /*06d0*/  MOV R16, R19 ;  /* 0x0000001300107202 */ /* 0x000fc80000000f00 */
[----:B------:R-:W-:Y:S05]  /*06e0*/  RET.REL.NODEC R16 `(_Z11focus_illumPKfS0_iPd) ;  /* 0xfffffff810447950 */ /* 0x000fea0003c3ffff */
.L_x_13:
[----:B------:R-:W-:-:S00]  /*06f0*/  BRA `(.L_x_13) ;  /* 0xfffffffc00fc7947 */ /* 0x000fc0000383ffff */
[----:B------:R-:W-:-:S00]  /*0700*/  NOP ;  /* 0x0000000000007918 */ /* 0x000fc00000000000 */
[----:B------:R-:W-:-:S00]  /*0710*/  NOP ;  /* 0x0000000000007918 */ /* 0x000fc00000000000 */
[----:B------:R-:W-:-:S00]  /*0720*/  NOP ;  /* 0x0000000000007918 */ /* 0x000fc00000000000 */
[----:B------:R-:W-:-:S00]  /*0730*/  NOP ;  /* 0x0000000000007918 */ /* 0x000fc00000000000 */
[----:B------:R-:W-:-:S00]  /*0740*/  NOP ;  /* 0x0000000000007918 */ /* 0x000fc00000000000 */
[----:B------:R-:W-:-:S00]  /*0750*/  NOP ;  /* 0x0000000000007918 */ /* 0x000fc00000000000 */
[----:B------:R-:W-:-:S00]  /*0760*/  NOP ;  /* 0x0000000000007918 */ /* 0x000fc00000000000 */
[----:B------:R-:W-:-:S00]  /*0770*/  NOP ;  /* 0x0000000000007918 */ /* 0x000fc00000000000 */
.L_x_131:


//--------------------- .text._Z8focus_ab7double3PKS_iS1_iPfS2_ --------------------------
	.section	.text._Z8focus_ab7double3PKS_iS1_iPfS2_,"ax",@progbits
	.align	128
        .global         _Z8focus_ab7double3PKS_iS1_iPfS2_
        .type           _Z8focus_ab7double3PKS_iS1_iPfS2_,@function
        .size           _Z8focus_ab7double3PKS_iS1_iPfS2_,(.L_x_133 - _Z8focus_ab7double3PKS_iS1_iPfS2_)
        .other          _Z8focus_ab7double3PKS_iS1_iPfS2_,@"STO_CUDA_ENTRY STV_DEFAULT"
_Z8focus_ab7double3PKS_iS1_iPfS2_:
.text._Z8focus_ab7double3PKS_iS1_iPfS2_:
[----:B------:R-:W0:Y:S01]  /*0000*/  LDC R1, c[0x0][0x37c] ;  /* 0x0000df00ff017b82 */ /* 0x000e220000000800 */
[----:B------:R-:W1:Y:S07]  /*0010*/  S2R R10, SR_TID.Y ;  /* 0x00000000000a7919 */ /* 0x000e6e0000002200 */
[----:B------:R-:W2:Y:S01]  /*0020*/  S2UR UR8, SR_CTAID.Y ;  /* 0x00000000000879c3 */ /* 0x000ea20000002600 */
[----:B------:R-:W3:Y:S01]  /*0030*/  LDCU.64 UR6, c[0x0][0x398] ;  /* 0x00007300ff0677ac */ /* 0x000ee20008000a00 */
[----:B------:R-:W-:Y:S01]  /*0040*/  MOV R0, 0x400 ;  /* 0x0000040000007802 */ /* 0x000fe20000000f00 */
[----:B------:R-:W4:Y:S01]  /*0050*/  S2R R33, SR_CgaCtaId ;  /* 0x0000000000217919 */ /* 0x000f220000008800 */
[----:B0-----:R-:W-:Y:S01]  /*0060*/  VIADD R1, R1, 0xffffffd8 ;  /* 0xffffffd801017836 */ /* 0x001fe20000000000 */
[----:B------:R-:W-:-:S02]  /*0070*/  CS2R R30, SRZ ;  /* 0x00000000001e7805 */ /* 0x000fc4000001ff00 */
[----:B------:R-:W-:Y:S02]  /*0080*/  CS2R R28, SRZ ;  /* 0x00000000001c7805 */ /* 0x000fe4000001ff00 */
[----:B------:R-:W-:Y:S01]  /*0090*/  CS2R R26, SRZ ;  /* 0x00000000001a7805 */ /* 0x000fe2000001ff00 */
[----:B------:R-:W0:Y:S01]  /*00a0*/  S2UR UR5, SR_CTAID.X ;  /* 0x00000000000579c3 */ /* 0x000e220000002500 */
[----:B------:R-:W-:Y:S02]  /*00b0*/  CS2R R24, SRZ ;  /* 0x0000000000187805 */ /* 0x000fe4000001ff00 */
[----:B------:R-:W-:Y:S02]  /*00c0*/  CS2R R22, SRZ ;  /* 0x0000000000167805 */ /* 0x000fe4000001ff00 */
[----:B------:R-:W-:Y:S02]  /*00d0*/  CS2R R20, SRZ ;  /* 0x0000000000147805 */ /* 0x000fe4000001ff00 */
[----:B------:R-:W-:Y:S01]  /*00e0*/  CS2R R14, SRZ ;  /* 0x00000000000e7805 */ /* 0x000fe2000001ff00 */
[----:B------:R-:W-:Y:S01]  /*00f0*/  IMAD.MOV.U32 R13, RZ, RZ, RZ ;  /* 0x000000ffff0d7224 */ /* 0x000fe200078e00ff */
[----:B------:R-:W3:Y:S01]  /*0100*/  LDCU.64 UR10, c[0x0][0x358] ;  /* 0x00006b00ff0a77ac */ /* 0x000ee20008000a00 */
[----:B------:R-:W-:Y:S01]  /*0110*/  IMAD.MOV.U32 R11, RZ, RZ, RZ ;  /* 0x000000ffff0b7224 */ /* 0x000fe200078e00ff */
[----:B------:R-:W5:Y:S01]  /*0120*/  LDC.64 R36, c[0x0][0x3a8] ;  /* 0x0000ea00ff247b82 */ /* 0x000f620000000a00 */
[----:B------:R-:W-:Y:S01]  /*0130*/  UMOV UR4, URZ ;  /* 0x000000ff00047c82 */ /* 0x000fe20008000000 */
[----:B--2---:R-:W-:Y:S01]  /*0140*/  USHF.L.U32 UR8, UR8, 0xd, URZ ;  /* 0x0000000d08087899 */ /* 0x004fe200080006ff */
[----:B-1----:R-:W-:Y:S01]  /*0150*/  IMAD.SHL.U32 R34, R10, 0x8, RZ ;  /* 0x000000080a227824 */ /* 0x002fe200078e00ff */
[----:B0-----:R-:W-:Y:S01]  /*0160*/  USHF.L.U32 UR5, UR5, 0xd, URZ ;  /* 0x0000000d05057899 */ /* 0x001fe200080006ff */
[----:B----4-:R-:W-:-:S03]  /*0170*/  LEA R33, R33, R0, 0x18 ;  /* 0x0000000021217211 */ /* 0x010fc600078ec0ff */
[----:B---3--:R-:W-:Y:S01]  /*0180*/  UIMAD.WIDE UR6, UR5, 0x18, UR6 ;  /* 0x00000018050678a5 */ /* 0x008fe2000f8e0206 */
[----:B------:R-:W-:Y:S02]  /*0190*/  LOP3.LUT R34, R34, UR8, RZ, 0xfc, !PT ;  /* 0x0000000822227c12 */ /* 0x000fe4000f8efcff */
[----:B------:R-:W-:Y:S01]  /*01a0*/  IADD3 R32, PT, PT, R33, 0x18, RZ ;  /* 0x0000001821207810 */ /* 0x000fe20007ffe0ff */
[----:B------:R-:W-:Y:S02]  /*01b0*/  IMAD R33, R10, 0x18, R33 ;  /* 0x000000180a217824 */ /* 0x000fe400078e0221 */
[----:B-----5:R-:W-:-:S07]  /*01c0*/  IMAD.WIDE.U32 R36, R34, 0x18, R36 ;  /* 0x0000001822247825 */ /* 0x020fce00078e0024 */
.L_x_118:
[C---:B------:R-:W-:Y:S01]  /*01d0*/  ISETP.GT.U32.AND P0, PT, R10.reuse, 0x1ff, PT ;  /* 0x000001ff0a00780c */ /* 0x040fe20003f04070 */
[----:B------:R-:W-:Y:S02]  /*01e0*/  IMAD.U32 R2, RZ, RZ, UR6 ;  /* 0x00000006ff027e24 */ /* 0x000fe4000f8e00ff */
[----:B------:R-:W-:Y:S01]  /*01f0*/  IMAD.U32 R3, RZ, RZ, UR7 ;  /* 0x00000007ff037e24 */ /* 0x000fe2000f8e00ff */
[----:B------:R-:W0:Y:S01]  /*0200*/  LDCU.64 UR8, c[0x0][0x390] ;  /* 0x00007200ff0877ac */ /* 0x000e220008000a00 */
[----:B-1----:R-:W1:Y:S08]  /*0210*/  LDCU.128 UR16, c[0x0][0x380] ;  /* 0x00007000ff1077ac */ /* 0x002e700008000c00 */
[----:B------:R-:W-:-:S05]  /*0220*/  @!P0 IMAD.WIDE.U32 R2, R10, 0x18, R2 ;  /* 0x000000180a028825 */ /* 0x000fca00078e0002 */
[----:B--2---:R-:W2:Y:S04]  /*0230*/  @!P0 LDG.E.64 R4, desc[UR10][R2.64] ;  /* 0x0000000a02048981 */ /* 0x004ea8000c1e1b00 */
[----:B------:R-:W3:Y:S04]  /*0240*/  @!P0 LDG.E.64 R6, desc[UR10][R2.64+0x8] ;  /* 0x0000080a02068981 */ /* 0x000ee8000c1e1b00 */
[----:B------:R-:W4:Y:S04]  /*0250*/  @!P0 LDG.E.64 R8, desc[UR10][R2.64+0x10] ;  /* 0x0000100a02088981 */ /* 0x000f28000c1e1b00 */
[----:B--2---:R2:W-:Y:S04]  /*0260*/  @!P0 STS.64 [R33], R4 ;  /* 0x0000000421008388 */ /* 0x0045e80000000a00 */
[----:B---3--:R2:W-:Y:S04]  /*0270*/  @!P0 STS.64 [R33+0x8], R6 ;  /* 0x0000080621008388 */ /* 0x0085e80000000a00 */
[----:B----4-:R2:W-:Y:S01]  /*0280*/  @!P0 STS.64 [R33+0x10], R8 ;  /* 0x0000100821008388 */ /* 0x0105e20000000a00 */
[----:B------:R-:W-:Y:S06]  /*0290*/  BAR.SYNC.DEFER_BLOCKING 0x0 ;  /* 0x0000000000007b1d */ /* 0x000fec0000010000 */
[----:B------:R2:W5:Y:S04]  /*02a0*/  LDG.E.64 R44, desc[UR10][R36.64] ;  /* 0x0000000a242c7981 */ /* 0x000568000c1e1b00 */
[----:B------:R2:W5:Y:S04]  /*02b0*/  LDG.E.64 R42, desc[UR10][R36.64+0x8] ;  /* 0x0000080a242a7981 */ /* 0x000568000c1e1b00 */
[----:B------:R2:W5:Y:S01]  /*02c0*/  LDG.E.64 R38, desc[UR10][R36.64+0x10] ;  /* 0x0000100a24267981 */ /* 0x000562000c1e1b00 */
[----:B------:R-:W-:Y:S01]  /*02d0*/  UIADD3 UR4, UPT, UPT, UR4, 0x1, URZ ;  /* 0x0000000104047890 */ /* 0x000fe2000fffe0ff */
[----:B------:R-:W-:Y:S01]  /*02e0*/  IMAD.MOV.U32 R35, RZ, RZ, R32 ;  /* 0x000000ffff237224 */ /* 0x000fe200078e0020 */
[----:B------:R-:W-:-:S02]  /*02f0*/  UMOV UR5, 0x18 ;  /* 0x0000001800057882 */ /* 0x000fc40000000000 */
[----:B01----:R-:W-:-:S11]  /*0300*/  UISETP.NE.AND UP0, UPT, UR4, 0x10, UPT ;  /* 0x000000100400788c */ /* 0x003fd6000bf05270 */
.L_x_26:
[----:B------:R-:W0:Y:S04]  /*0310*/  LDS.64 R18, [R35+-0x10] ;  /* 0xfffff00023127984 */ /* 0x000e280000000a00 */
[----:B------:R-:W2:Y:S04]  /*0320*/  LDS.64 R40, [R35+-0x18] ;  /* 0xffffe80023287984 */ /* 0x000ea80000000a00 */
[----:B------:R-:W1:Y:S01]  /*0330*/  LDS.64 R16, [R35+-0x8] ;  /* 0xfffff80023107984 */ /* 0x000e620000000a00 */
[----:B0-----:R-:W-:Y:S02]  /*0340*/  DADD R2, R18, -UR18 ;  /* 0x8000001212027e29 */ /* 0x001fe40008000000 */
[----:B--2---:R-:W-:-:S06]  /*0350*/  DADD R4, R40, -UR16 ;  /* 0x8000001028047e29 */ /* 0x004fcc0008000000 */
[----:B------:R-:W-:Y:S02]  /*0360*/  DMUL R2, R2, R2 ;  /* 0x0000000202027228 */ /* 0x000fe40000000000 */
[----:B-1----:R-:W-:-:S06]  /*0370*/  DADD R8, R16, -UR8 ;  /* 0x8000000810087e29 */ /* 0x002fcc0008000000 */
[----:B------:R-:W-:-:S08]  /*0380*/  DFMA R2, R4, R4, R2 ;  /* 0x000000040402722b */ /* 0x000fd00000000002 */
[----:B------:R-:W-:Y:S01]  /*0390*/  DFMA R8, R8, R8, R2 ;  /* 0x000000080808722b */ /* 0x000fe20000000002 */
[----:B------:R-:W-:Y:S01]  /*03a0*/  MOV R2, 0x0 ;  /* 0x0000000000027802 */ /* 0x000fe20000000f00 */
[----:B------:R-:W-:-:S04]  /*03b0*/  IMAD.MOV.U32 R3, RZ, RZ, 0x3fd80000 ;  /* 0x3fd80000ff037424 */ /* 0x000fc800078e00ff */
[----:B------:R-:W0:Y:S04]  /*03c0*/  MUFU.RSQ64H R49, R9 ;  /* 0x0000000900317308 */ /* 0x000e280000001c00 */
[----:B------:R-:W-:-:S05]  /*03d0*/  VIADD R48, R9, 0xfcb00000 ;  /* 0xfcb0000009307836 */ /* 0x000fca0000000000 */
[----:B------:R-:W-:Y:S01]  /*03e0*/  ISETP.GE.U32.AND P0, PT, R48, 0x7ca00000, PT ;  /* 0x7ca000003000780c */ /* 0x000fe20003f06070 */
[----:B0-----:R-:W-:-:S08]  /*03f0*/  DMUL R4, R48, R48 ;  /* 0x0000003030047228 */ /* 0x001fd00000000000 */
[----:B------:R-:W-:-:S08]  /*0400*/  DFMA R4, R8, -R4, 1 ;  /* 0x3ff000000804742b */ /* 0x000fd00000000804 */
[----:B------:R-:W-:Y:S02]  /*0410*/  DFMA R2, R4, R2, 0.5 ;  /* 0x3fe000000402742b */ /* 0x000fe40000000002 */
[----:B------:R-:W-:-:S08]  /*0420*/  DMUL R50, R48, R4 ;  /* 0x0000000430327228 */ /* 0x000fd00000000000 */
[----:B------:R-:W-:-:S08]  /*0430*/  DFMA R50, R2, R50, R48 ;  /* 0x000000320232722b */ /* 0x000fd00000000030 */
[----:B------:R-:W-:Y:S02]  /*0440*/  DMUL R4, R8, R50 ;  /* 0x0000003208047228 */ /* 0x000fe40000000000 */
[----:B------:R-:W-:Y:S02]  /*0450*/  VIADD R3, R51, 0xfff00000 ;  /* 0xfff0000033037836 */ /* 0x000fe40000000000 */
[----:B------:R-:W-:-:S04]  /*0460*/  IMAD.MOV.U32 R2, RZ, RZ, R50 ;  /* 0x000000ffff027224 */ /* 0x000fc800078e0032 */
[----:B------:R-:W-:-:S08]  /*0470*/  DFMA R6, R4, -R4, R8 ;  /* 0x800000040406722b */ /* 0x000fd00000000008 */
[----:B------:R-:W-:Y:S01]  /*0480*/  DFMA R46, R6, R2, R4 ;  /* 0x00000002062e722b */ /* 0x000fe20000000004 */
[----:B------:R-:W-:Y:S10]  /*0490*/  @!P0 BRA `(.L_x_14) ;  /* 0x0000000000188947 */ /* 0x000ff40003800000 */
[----:B------:R-:W-:Y:S01]  /*04a0*/  IMAD.MOV.U32 R2, RZ, RZ, R50 ;  /* 0x000000ffff027224 */ /* 0x000fe200078e0032 */
[----:B------:R-:W-:Y:S02]  /*04b0*/  MOV R0, R48 ;  /* 0x0000003000007202 */ /* 0x000fe40000000f00 */
[----:B------:R-:W-:-:S07]  /*04c0*/  MOV R12, 0x4e0 ;  /* 0x000004e0000c7802 */ /* 0x000fce0000000f00 */
[----:B-----5:R-:W-:Y:S05]  /*04d0*/  CALL.REL.NOINC `($__internal_1_$__cuda_sm20_dsqrt_rn_f64_mediumpath_v1) ;  /* 0x0000009800587944 */ /* 0x020fea0003c00000 */
[----:B------:R-:W-:Y:S02]  /*04e0*/  IMAD.MOV.U32 R46, RZ, RZ, R2 ;  /* 0x000000ffff2e7224 */ /* 0x000fe400078e0002 */
[----:B------:R-:W-:-:S07]  /*04f0*/  IMAD.MOV.U32 R47, RZ, RZ, R3 ;  /* 0x000000ffff2f7224 */ /* 0x000fce00078e0003 */
.L_x_14:
[----:B-----5:R-:W-:Y:S01]  /*0500*/  DADD R18, -R42, R18 ;  /* 0x000000002a127229 */ /* 0x020fe20000000112 */
[----:B------:R-:W-:Y:S01]  /*0510*/  IMAD.MOV.U32 R2, RZ, RZ, 0x0 ;  /* 0x00000000ff027424 */ /* 0x000fe200078e00ff */
[----:B------:R-:W-:Y:S01]  /*0520*/  DADD R40, -R44, R40 ;  /* 0x000000002c287229 */ /* 0x000fe20000000128 */
[----:B------:R-:W-:Y:S01]  /*0530*/  MOV R3, 0x3fd80000 ;  /* 0x3fd8000000037802 */ /* 0x000fe20000000f00 */
[----:B------:R-:W-:Y:S01]  /*0540*/  DADD R8, -R38, R16 ;  /* 0x0000000026087229 */ /* 0x000fe20000000110 */
[----:B------:R-:W-:Y:S03]  /*0550*/  BSSY.RECONVERGENT B1, `(.L_x_15) ;  /* 0x0000018000017945 */ /* 0x000fe60003800200 */
[----:B------:R-:W-:-:S08]  /*0560*/  DMUL R18, R18, R18 ;  /* 0x0000001212127228 */ /* 0x000fd00000000000 */
[----:B------:R-:W-:-:S08]  /*0570*/  DFMA R18, R40, R40, R18 ;  /* 0x000000282812722b */ /* 0x000fd00000000012 */
[----:B------:R-:W-:-:S06]  /*0580*/  DFMA R8, R8, R8, R18 ;  /* 0x000000080808722b */ /* 0x000fcc0000000012 */
        /* <DEDUP_REMOVED lines=15> */
[----:B------:R-:W-:Y:S01]  /*0680*/  MOV R12, 0x6b0 ;  /* 0x000006b0000c7802 */ /* 0x000fe20000000f00 */
[----:B------:R-:W-:-:S07]  /*0690*/  IMAD.MOV.U32 R0, RZ, RZ, R16 ;  /* 0x000000ffff007224 */ /* 0x000fce00078e0010 */
[----:B------:R-:W-:Y:S05]  /*06a0*/  CALL.REL.NOINC `($__internal_1_$__cuda_sm20_dsqrt_rn_f64_mediumpath_v1) ;  /* 0x0000009400e47944 */ /* 0x000fea0003c00000 */
[----:B------:R-:W-:Y:S01]  /*06b0*/  MOV R40, R2 ;  /* 0x0000000200287202 */ /* 0x000fe20000000f00 */
[----:B------:R-:W-:-:S07]  /*06c0*/  IMAD.MOV.U32 R41, RZ, RZ, R3 ;  /* 0x000000ffff297224 */ /* 0x000fce00078e0003 */
.L_x_16:
[----:B------:R-:W-:Y:S05]  /*06d0*/  BSYNC.RECONVERGENT B1 ;  /* 0x0000000000017941 */ /* 0x000fea0003800200 */
.L_x_15:
[----:B------:R-:W-:Y:S01]  /*06e0*/  DADD R6, R40, R46 ;  /* 0x0000000028067229 */ /* 0x000fe2000000002e */
[----:B------:R-:W-:Y:S01]  /*06f0*/  UMOV UR12, 0x704a9409 ;  /* 0x704a9409000c7882 */ /* 0x000fe20000000000 */
[----:B------:R-:W-:Y:S01]  /*0700*/  UMOV UR13, 0x40c88b2f ;  /* 0x40c88b2f000d7882 */ /* 0x000fe20000000000 */
[----:B------:R-:W-:Y:S05]  /*0710*/  BSSY.RECONVERGENT B2, `(.L_x_17) ;  /* 0x000001c000027945 */ /* 0x000fea0003800200 */
[----:B------:R-:W-:-:S08]  /*0720*/  DMUL R6, R6, UR12 ;  /* 0x0000000c06067c28 */ /* 0x000fd00008000000 */
[----:B------:R-:W-:-:S14]  /*0730*/  DSETP.NEU.AND P0, PT, |R6|, +INF , PT ;  /* 0x7ff000000600742a */ /* 0x000fdc0003f0d200 */
[----:B------:R-:W-:Y:S01]  /*0740*/  @!P0 DMUL R4, RZ, R6 ;  /* 0x00000006ff048228 */ /* 0x000fe20000000000 */
[----:B------:R-:W-:Y:S01]  /*0750*/  @!P0 IMAD.MOV.U32 R0, RZ, RZ, RZ ;  /* 0x000000ffff008224 */ /* 0x000fe200078e00ff */
[----:B------:R-:W-:Y:S09]  /*0760*/  @!P0 BRA `(.L_x_18) ;  /* 0x0000000000588947 */ /* 0x000ff20003800000 */
[----:B------:R-:W-:Y:S01]  /*0770*/  UMOV UR12, 0x6dc9c883 ;  /* 0x6dc9c883000c7882 */ /* 0x000fe20000000000 */
[----:B------:R-:W-:Y:S01]  /*0780*/  UMOV UR13, 0x3fe45f30 ;  /* 0x3fe45f30000d7882 */ /* 0x000fe20000000000 */
[C---:B------:R-:W-:Y:S02]  /*0790*/  DSETP.GE.AND P0, PT, |R6|.reuse, 2.14748364800000000000e+09, PT ;  /* 0x41e000000600742a */ /* 0x040fe40003f06200 */
[----:B------:R-:W-:Y:S01]  /*07a0*/  DMUL R8, R6, UR12 ;  /* 0x0000000c06087c28 */ /* 0x000fe20008000000 */
[----:B------:R-:W-:Y:S01]  /*07b0*/  UMOV UR12, 0x54442d18 ;  /* 0x54442d18000c7882 */ /* 0x000fe20000000000 */
[----:B------:R-:W-:-:S04]  /*07c0*/  UMOV UR13, 0x3ff921fb ;  /* 0x3ff921fb000d7882 */ /* 0x000fc80000000000 */
[----:B------:R-:W0:Y:S08]  /*07d0*/  F2I.F64 R0, R8 ;  /* 0x0000000800007311 */ /* 0x000e300000301100 */
[----:B0-----:R-:W0:Y:S02]  /*07e0*/  I2F.F64 R2, R0 ;  /* 0x0000000000027312 */ /* 0x001e240000201c00 */
[----:B0-----:R-:W-:Y:S01]  /*07f0*/  DFMA R4, R2, -UR12, R6 ;  /* 0x8000000c02047c2b */ /* 0x001fe20008000006 */
[----:B------:R-:W-:Y:S01]  /*0800*/  UMOV UR12, 0x33145c00 ;  /* 0x33145c00000c7882 */ /* 0x000fe20000000000 */
[----:B------:R-:W-:-:S06]  /*0810*/  UMOV UR13, 0x3c91a626 ;  /* 0x3c91a626000d7882 */ /* 0x000fcc0000000000 */
[----:B------:R-:W-:Y:S01]  /*0820*/  DFMA R4, R2, -UR12, R4 ;  /* 0x8000000c02047c2b */ /* 0x000fe20008000004 */
[----:B------:R-:W-:Y:S01]  /*0830*/  UMOV UR12, 0x252049c0 ;  /* 0x252049c0000c7882 */ /* 0x000fe20000000000 */
[----:B------:R-:W-:-:S06]  /*0840*/  UMOV UR13, 0x397b839a ;  /* 0x397b839a000d7882 */ /* 0x000fcc0000000000 */
[----:B------:R-:W-:Y:S01]  /*0850*/  DFMA R4, R2, -UR12, R4 ;  /* 0x8000000c02047c2b */ /* 0x000fe20008000004 */
[----:B------:R-:W-:Y:S10]  /*0860*/  @!P0 BRA `(.L_x_18) ;  /* 0x0000000000188947 */ /* 0x000ff40003800000 */
[----:B------:R-:W-:Y:S01]  /*0870*/  IMAD.MOV.U32 R41, RZ, RZ, R7 ;  /* 0x000000ffff297224 */ /* 0x000fe200078e0007 */
[----:B------:R-:W-:-:S07]  /*0880*/  MOV R16, 0x8a0 ;  /* 0x000008a000107802 */ /* 0x000fce0000000f00 */
[----:B------:R-:W-:Y:S05]  /*0890*/  CALL.REL.NOINC `($_Z8focus_ab7double3PKS_iS1_iPfS2_$__internal_trig_reduction_slowpathd) ;  /* 0x0000009800087944 */ /* 0x000fea0003c00000 */
[----:B------:R-:W-:Y:S01]  /*08a0*/  IMAD.MOV.U32 R0, RZ, RZ, R4 ;  /* 0x000000ffff007224 */ /* 0x000fe200078e0004 */
[----:B------:R-:W-:Y:S01]  /*08b0*/  MOV R4, R6 ;  /* 0x0000000600047202 */ /* 0x000fe20000000f00 */
[----:B------:R-:W-:-:S07]  /*08c0*/  IMAD.MOV.U32 R5, RZ, RZ, R7 ;  /* 0x000000ffff057224 */ /* 0x000fce00078e0007 */
.L_x_18:
[----:B------:R-:W-:Y:S05]  /*08d0*/  BSYNC.RECONVERGENT B2 ;  /* 0x0000000000027941 */ /* 0x000fea0003800200 */
.L_x_17:
[----:B------:R-:W0:Y:S01]  /*08e0*/  LDS.64 R18, [R35+0x8] ;  /* 0x0000080023127984 */ /* 0x000e220000000a00 */
[----:B------:R-:W-:Y:S01]  /*08f0*/  DMUL R46, R4, R4 ;  /* 0x00000004042e7228 */ /* 0x000fe20000000000 */
[----:B------:R-:W-:Y:S01]  /*0900*/  IMAD.MOV.U32 R6, RZ, RZ, -0x3e107ad8 ;  /* 0xc1ef8528ff067424 */ /* 0x000fe200078e00ff */
[----:B------:R-:W-:Y:S01]  /*0910*/  MOV R3, 0x3e5ae5f1 ;  /* 0x3e5ae5f100037802 */ /* 0x000fe20000000f00 */
[----:B------:R-:W1:Y:S01]  /*0920*/  LDS.64 R40, [R35] ;  /* 0x0000000023287984 */ /* 0x000e620000000a00 */
[----:B------:R-:W-:Y:S01]  /*0930*/  IMAD.MOV.U32 R7, RZ, RZ, 0x3e21eea7 ;  /* 0x3e21eea7ff077424 */ /* 0x000fe200078e00ff */
[----:B------:R-:W-:Y:S01]  /*0940*/  UMOV UR12, 0x20fd8164 ;  /* 0x20fd8164000c7882 */ /* 0x000fe20000000000 */
[----:B------:R-:W-:Y:S01]  /*0950*/  IMAD.MOV.U32 R2, RZ, RZ, 0x2cb0d246 ;  /* 0x2cb0d246ff027424 */ /* 0x000fe200078e00ff */
[----:B------:R-:W2:Y:S01]  /*0960*/  LDS.64 R16, [R35+0x10] ;  /* 0x0000100023107984 */ /* 0x000ea20000000a00 */
[----:B------:R-:W-:Y:S01]  /*0970*/  UMOV UR13, 0x3da8ff83 ;  /* 0x3da8ff83000d7882 */ /* 0x000fe20000000000 */
[----:B------:R-:W-:Y:S01]  /*0980*/  UMOV UR14, 0xf9785eba ;  /* 0xf9785eba000e7882 */ /* 0x000fe20000000000 */
[----:B------:R-:W-:Y:S01]  /*0990*/  UMOV UR15, 0x3de5db65 ;  /* 0x3de5db65000f7882 */ /* 0x000fe20000000000 */
[C---:B------:R-:W-:Y:S01]  /*09a0*/  DFMA R6, R46.reuse, -UR12, R6 ;  /* 0x8000000c2e067c2b */ /* 0x040fe20008000006 */
[----:B------:R-:W-:Y:S01]  /*09b0*/  UMOV UR12, 0x8e06e6d9 ;  /* 0x8e06e6d9000c7882 */ /* 0x000fe20000000000 */
[----:B------:R-:W-:Y:S01]  /*09c0*/  DFMA R2, R46, UR14, -R2 ;  /* 0x0000000e2e027c2b */ /* 0x000fe20008000802 */
[----:B------:R-:W-:Y:S01]  /*09d0*/  UMOV UR13, 0x3e927e4f ;  /* 0x3e927e4f000d7882 */ /* 0x000fe20000000000 */
[----:B------:R-:W-:Y:S01]  /*09e0*/  UMOV UR14, 0x69ace392 ;  /* 0x69ace392000e7882 */ /* 0x000fe20000000000 */
[----:B------:R-:W-:Y:S01]  /*09f0*/  UMOV UR15, 0x3ec71de3 ;  /* 0x3ec71de3000f7882 */ /* 0x000fe20000000000 */
[----:B------:R-:W-:-:S02]  /*0a00*/  LOP3.LUT P1, RZ, R0, 0x2, RZ, 0xc0, !PT ;  /* 0x0000000200ff7812 */ /* 0x000fc4000782c0ff */
[C---:B------:R-:W-:Y:S01]  /*0a10*/  DFMA R6, R46.reuse, R6, -UR12 ;  /* 0x8000000c2e067e2b */ /* 0x040fe20008000006 */
[----:B------:R-:W-:Y:S01]  /*0a20*/  UMOV UR12, 0x19ddbce9 ;  /* 0x19ddbce9000c7882 */ /* 0x000fe20000000000 */
[----:B------:R-:W-:Y:S01]  /*0a30*/  DFMA R2, R46, R2, UR14 ;  /* 0x0000000e2e027e2b */ /* 0x000fe20008000002 */
[----:B------:R-:W-:Y:S01]  /*0a40*/  UMOV UR13, 0x3efa01a0 ;  /* 0x3efa01a0000d7882 */ /* 0x000fe20000000000 */
[----:B------:R-:W-:Y:S01]  /*0a50*/  UMOV UR14, 0x19db62a1 ;  /* 0x19db62a1000e7882 */ /* 0x000fe20000000000 */
[----:B------:R-:W-:-:S03]  /*0a60*/  UMOV UR15, 0x3f2a01a0 ;  /* 0x3f2a01a0000f7882 */ /* 0x000fc60000000000 */
[C---:B------:R-:W-:Y:S01]  /*0a70*/  DFMA R6, R46.reuse, R6, UR12 ;  /* 0x0000000c2e067e2b */ /* 0x040fe20008000006 */
[----:B------:R-:W-:Y:S01]  /*0a80*/  UMOV UR12, 0x16c15d47 ;  /* 0x16c15d47000c7882 */ /* 0x000fe20000000000 */
[----:B------:R-:W-:Y:S01]  /*0a90*/  DFMA R2, R46, R2, -UR14 ;  /* 0x8000000e2e027e2b */ /* 0x000fe20008000002 */
[----:B------:R-:W-:Y:S01]  /*0aa0*/  UMOV UR13, 0x3f56c16c ;  /* 0x3f56c16c000d7882 */ /* 0x000fe20000000000 */
[----:B------:R-:W-:Y:S01]  /*0ab0*/  UMOV UR14, 0x11110818 ;  /* 0x11110818000e7882 */ /* 0x000fe20000000000 */
[----:B------:R-:W-:-:S03]  /*0ac0*/  UMOV UR15, 0x3f811111 ;  /* 0x3f811111000f7882 */ /* 0x000fc60000000000 */
[C---:B------:R-:W-:Y:S01]  /*0ad0*/  DFMA R6, R46.reuse, R6, -UR12 ;  /* 0x8000000c2e067e2b */ /* 0x040fe20008000006 */
[----:B------:R-:W-:Y:S01]  /*0ae0*/  UMOV UR12, 0x55555551 ;  /* 0x55555551000c7882 */ /* 0x000fe20000000000 */
[----:B------:R-:W-:Y:S01]  /*0af0*/  DFMA R2, R46, R2, UR14 ;  /* 0x0000000e2e027e2b */ /* 0x000fe20008000002 */
[----:B------:R-:W-:Y:S01]  /*0b00*/  UMOV UR13, 0x3fa55555 ;  /* 0x3fa55555000d7882 */ /* 0x000fe20000000000 */
[----:B0-----:R-:W-:Y:S01]  /*0b10*/  DADD R8, R18, -UR18 ;  /* 0x8000001212087e29 */ /* 0x001fe20008000000 */
[----:B------:R-:W-:Y:S01]  /*0b20*/  UMOV UR14, 0x55555554 ;  /* 0x55555554000e7882 */ /* 0x000fe20000000000 */
[----:B------:R-:W-:Y:S01]  /*0b30*/  UMOV UR15, 0x3fc55555 ;  /* 0x3fc55555000f7882 */ /* 0x000fe20000000000 */
[----:B-1----:R-:W-:Y:S02]  /*0b40*/  DADD R48, R40, -UR16 ;  /* 0x8000001028307e29 */ /* 0x002fe40008000000 */
[----:B------:R-:W-:-:S03]  /*0b50*/  DFMA R6, R46, R6, UR12 ;  /* 0x0000000c2e067e2b */ /* 0x000fc60008000006 */
[----:B------:R-:W-:Y:S02]  /*0b60*/  DMUL R8, R8, R8 ;  /* 0x0000000808087228 */ /* 0x000fe40000000000 */
[----:B------:R-:W-:-:S03]  /*0b70*/  DFMA R2, R46, R2, -UR14 ;  /* 0x8000000e2e027e2b */ /* 0x000fc60008000002 */
[----:B------:R-:W-:-:S03]  /*0b80*/  DFMA R6, R46, R6, -0.5 ;  /* 0xbfe000002e06742b */ /* 0x000fc60000000006 */
[----:B------:R-:W-:Y:S02]  /*0b90*/  DFMA R8, R48, R48, R8 ;  /* 0x000000303008722b */ /* 0x000fe40000000008 */
[----:B--2---:R-:W-:Y:S02]  /*0ba0*/  DADD R48, R16, -UR8 ;  /* 0x8000000810307e29 */ /* 0x004fe40008000000 */
[C---:B------:R-:W-:Y:S02]  /*0bb0*/  DFMA R2, R46.reuse, R2, RZ ;  /* 0x000000022e02722b */ /* 0x040fe400000000ff */
[----:B------:R-:W-:-:S04]  /*0bc0*/  DFMA R46, R46, R6, 1 ;  /* 0x3ff000002e2e742b */ /* 0x000fc80000000006 */
[----:B------:R-:W-:Y:S02]  /*0bd0*/  DFMA R8, R48, R48, R8 ;  /* 0x000000303008722b */ /* 0x000fe40000000008 */
[----:B------:R-:W-:Y:S01]  /*0be0*/  DFMA R4, R2, R4, R4 ;  /* 0x000000040204722b */ /* 0x000fe20000000004 */
[----:B------:R-:W-:-:S03]  /*0bf0*/  LOP3.LUT R2, R0, 0x1, RZ, 0xc0, !PT ;  /* 0x0000000100027812 */ /* 0x000fc600078ec0ff */
[----:B------:R-:W0:Y:S01]  /*0c00*/  MUFU.RSQ64H R49, R9 ;  /* 0x0000000900317308 */ /* 0x000e220000001c00 */
[----:B------:R-:W-:-:S03]  /*0c10*/  ISETP.NE.U32.AND P0, PT, R2, 0x1, PT ;  /* 0x000000010200780c */ /* 0x000fc60003f05070 */
[----:B------:R-:W-:Y:S02]  /*0c20*/  VIADD R48, R9, 0xfcb00000 ;  /* 0xfcb0000009307836 */ /* 0x000fe40000000000 */
[----:B------:R-:W-:Y:S02]  /*0c30*/  LOP3.LUT R53, R5, 0x80000000, RZ, 0x3c, !PT ;  /* 0x8000000005357812 */ /* 0x000fe400078e3cff */
[----:B------:R-:W-:Y:S02]  /*0c40*/  FSEL R2, R46, R4, !P0 ;  /* 0x000000042e027208 */ /* 0x000fe40004000000 */
[----:B------:R-:W-:Y:S01]  /*0c50*/  FSEL R3, R47, R5, !P0 ;  /* 0x000000052f037208 */ /* 0x000fe20004000000 */
[----:B------:R-:W-:Y:S01]  /*0c60*/  IMAD.MOV.U32 R5, RZ, RZ, 0x3fd80000 ;  /* 0x3fd80000ff057424 */ /* 0x000fe200078e00ff */
[----:B------:R-:W-:Y:S01]  /*0c70*/  FSEL R52, R4, R46, !P0 ;  /* 0x0000002e04347208 */ /* 0x000fe20004000000 */
[----:B------:R-:W-:Y:S01]  /*0c80*/  IMAD.MOV.U32 R4, RZ, RZ, 0x0 ;  /* 0x00000000ff047424 */ /* 0x000fe200078e00ff */
[----:B------:R-:W-:-:S02]  /*0c90*/  FSEL R53, R53, R47, !P0 ;  /* 0x0000002f35357208 */ /* 0x000fc40004000000 */
[----:B------:R-:W-:Y:S01]  /*0ca0*/  ISETP.GE.U32.AND P0, PT, R48, 0x7ca00000, PT ;  /* 0x7ca000003000780c */ /* 0x000fe20003f06070 */
[----:B0-----:R-:W-:-:S08]  /*0cb0*/  DMUL R6, R48, R48 ;  /* 0x0000003030067228 */ /* 0x001fd00000000000 */
[----:B------:R-:W-:-:S08]  /*0cc0*/  DFMA R6, R8, -R6, 1 ;  /* 0x3ff000000806742b */ /* 0x000fd00000000806 */
[----:B------:R-:W-:Y:S02]  /*0cd0*/  DFMA R4, R6, R4, 0.5 ;  /* 0x3fe000000604742b */ /* 0x000fe40000000004 */
[----:B------:R-:W-:Y:S01]  /*0ce0*/  DMUL R50, R48, R6 ;  /* 0x0000000630327228 */ /* 0x000fe20000000000 */
[----:B------:R-:W-:-:S04]  /*0cf0*/  @P1 LOP3.LUT R7, R53, 0x80000000, RZ, 0x3c, !PT ;  /* 0x8000000035071812 */ /* 0x000fc800078e3cff */
[----:B------:R-:W-:-:S03]  /*0d00*/  @P1 MOV R53, R7 ;  /* 0x0000000700351202 */ /* 0x000fc60000000f00 */
[----:B------:R-:W-:Y:S01]  /*0d10*/  DFMA R50, R4, R50, R48 ;  /* 0x000000320432722b */ /* 0x000fe20000000030 */
[----:B------:R-:W-:Y:S02]  /*0d20*/  @P1 LOP3.LUT R5, R3, 0x80000000, RZ, 0x3c, !PT ;  /* 0x8000000003051812 */ /* 0x000fe400078e3cff */
[----:B------:R-:W0:Y:S03]  /*0d30*/  F2F.F32.F64 R53, R52 ;  /* 0x0000003400357310 */ /* 0x000e260000301000 */
[----:B------:R-:W-:Y:S02]  /*0d40*/  @P1 IMAD.MOV.U32 R3, RZ, RZ, R5 ;  /* 0x000000ffff031224 */ /* 0x000fe400078e0005 */
[----:B------:R-:W-:-:S03]  /*0d50*/  DMUL R4, R8, R50 ;  /* 0x0000003208047228 */ /* 0x000fc60000000000 */
[----:B------:R1:W2:Y:S05]  /*0d60*/  F2F.F32.F64 R0, R2 ;  /* 0x0000000200007310 */ /* 0x0002aa0000301000 */
[----:B------:R-:W-:Y:S01]  /*0d70*/  DFMA R6, R4, -R4, R8 ;  /* 0x800000040406722b */ /* 0x000fe20000000008 */
[----:B0-----:R-:W-:Y:S01]  /*0d80*/  FADD R24, R53, R24 ;  /* 0x0000001835187221 */ /* 0x001fe20000000000 */
[----:B-1----:R-:W-:Y:S02]  /*0d90*/  VIADD R3, R51, 0xfff00000 ;  /* 0xfff0000033037836 */ /* 0x002fe40000000000 */
[----:B------:R-:W-:Y:S02]  /*0da0*/  IMAD.MOV.U32 R2, RZ, RZ, R50 ;  /* 0x000000ffff027224 */ /* 0x000fe400078e0032 */
[----:B--2---:R-:W-:-:S04]  /*0db0*/  FADD R11, R0, R11 ;  /* 0x0000000b000b7221 */ /* 0x004fc80000000000 */
        /* <DEDUP_REMOVED lines=8> */
.L_x_19:
[----:B------:R-:W-:Y:S01]  /*0e40*/  DADD R18, -R42, R18 ;  /* 0x000000002a127229 */ /* 0x000fe20000000112 */
[----:B------:R-:W-:Y:S01]  /*0e50*/  IMAD.MOV.U32 R2, RZ, RZ, 0x0 ;  /* 0x00000000ff027424 */ /* 0x000fe200078e00ff */
[----:B------:R-:W-:Y:S01]  /*0e60*/  DADD R40, -R44, R40 ;  /* 0x000000002c287229 */ /* 0x000fe20000000128 */
[----:B------:R-:W-:Y:S01]  /*0e70*/  IMAD.MOV.U32 R3, RZ, RZ, 0x3fd80000 ;  /* 0x3fd80000ff037424 */ /* 0x000fe200078e00ff */
        /* <DEDUP_REMOVED lines=14> */
[----:B------:R-:W-:Y:S01]  /*0f60*/  IADD3 R3, PT, PT, R19, -0x100000, RZ ;  /* 0xfff0000013037810 */ /* 0x000fe20007ffe0ff */
[----:B------:R-:W-:-:S05]  /*0f70*/  IMAD.MOV.U32 R2, RZ, RZ, R18 ;  /* 0x000000ffff027224 */ /* 0x000fca00078e0012 */
[----:B------:R-:W-:-:S08]  /*0f80*/  DFMA R6, R4, -R4, R8 ;  /* 0x800000040406722b */ /* 0x000fd00000000008 */
[----:B------:R-:W-:Y:S01]  /*0f90*/  DFMA R40, R6, R2, R4 ;  /* 0x000000020628722b */ /* 0x000fe20000000004 */
[----:B------:R-:W-:Y:S10]  /*0fa0*/  @!P0 BRA `(.L_x_21) ;  /* 0x0000000000188947 */ /* 0x000ff40003800000 */
[----:B------:R-:W-:Y:S01]  /*0fb0*/  IMAD.MOV.U32 R2, RZ, RZ, R18 ;  /* 0x000000ffff027224 */ /* 0x000fe200078e0012 */
[----:B------:R-:W-:Y:S01]  /*0fc0*/  MOV R12, 0xff0 ;  /* 0x00000ff0000c7802 */ /* 0x000fe20000000f00 */
[----:B------:R-:W-:-:S07]  /*0fd0*/  IMAD.MOV.U32 R0, RZ, RZ, R16 ;  /* 0x000000ffff007224 */ /* 0x000fce00078e0010 */
[----:B------:R-:W-:Y:S05]  /*0fe0*/  CALL.REL.NOINC `($__internal_1_$__cuda_sm20_dsqrt_rn_f64_mediumpath_v1) ;  /* 0x0000008c00947944 */ /* 0x000fea0003c00000 */
[----:B------:R-:W-:Y:S01]  /*0ff0*/  IMAD.MOV.U32 R40, RZ, RZ, R2 ;  /* 0x000000ffff287224 */ /* 0x000fe200078e0002 */
[----:B------:R-:W-:-:S07]  /*1000*/  MOV R41, R3 ;  /* 0x0000000300297202 */ /* 0x000fce0000000f00 */
.L_x_21:
[----:B------:R-:W-:Y:S05]  /*1010*/  BSYNC.RECONVERGENT B1 ;  /* 0x0000000000017941 */ /* 0x000fea0003800200 */
.L_x_20:
[----:B------:R-:W-:Y:S01]  /*1020*/  DADD R6, R40, R46 ;  /* 0x0000000028067229 */ /* 0x000fe2000000002e */
[----:B------:R-:W-:Y:S01]  /*1030*/  UMOV UR12, 0x704a9409 ;  /* 0x704a9409000c7882 */ /* 0x000fe20000000000 */
[----:B------:R-:W-:Y:S01]  /*1040*/  UMOV UR13, 0x40c88b2f ;  /* 0x40c88b2f000d7882 */ /* 0x000fe20000000000 */
[----:B------:R-:W-:Y:S05]  /*1050*/  BSSY.RECONVERGENT B2, `(.L_x_22) ;  /* 0x000001f000027945 */ /* 0x000fea0003800200 */
[----:B------:R-:W-:-:S08]  /*1060*/  DMUL R6, R6, UR12 ;  /* 0x0000000c06067c28 */ /* 0x000fd00008000000 */
[----:B------:R-:W-:-:S14]  /*1070*/  DSETP.NEU.AND P0, PT, |R6|, +INF , PT ;  /* 0x7ff000000600742a */ /* 0x000fdc0003f0d200 */
[----:B------:R-:W-:Y:S05]  /*1080*/  @!P0 BRA `(.L_x_23) ;  /* 0x0000000000648947 */ /* 0x000fea0003800000 */
        /* <DEDUP_REMOVED lines=16> */
[----:B------:R-:W-:Y:S01]  /*1190*/  BSSY.RECONVERGENT B3, `(.L_x_25) ;  /* 0x0000004000037945 */ /* 0x000fe20003800200 */
[----:B------:R-:W-:Y:S01]  /*11a0*/  IMAD.MOV.U32 R41, RZ, RZ, R7 ;  /* 0x000000ffff297224 */ /* 0x000fe200078e0007 */
[----:B------:R-:W-:-:S07]  /*11b0*/  MOV R16, 0x11d0 ;  /* 0x000011d000107802 */ /* 0x000fce0000000f00 */
[----:B------:R-:W-:Y:S05]  /*11c0*/  CALL.REL.NOINC `($_Z8focus_ab7double3PKS_iS1_iPfS2_$__internal_trig_reduction_slowpathd) ;  /* 0x0000008c00bc7944 */ /* 0x000fea0003c00000 */
[----:B------:R-:W-:Y:S05]  /*11d0*/  BSYNC.RECONVERGENT B3 ;  /* 0x0000000000037941 */ /* 0x000fea0003800200 */
.L_x_25:
[----:B------:R-:W-:Y:S02]  /*11e0*/  IMAD.MOV.U32 R0, RZ, RZ, R4 ;  /* 0x000000ffff007224 */ /* 0x000fe400078e0004 */
[----:B------:R-:W-:Y:S02]  /*11f0*/  IMAD.MOV.U32 R8, RZ, RZ, R6 ;  /* 0x000000ffff087224 */ /* 0x000fe400078e0006 */
[----:B------:R-:W-:Y:S01]  /*1200*/  IMAD.MOV.U32 R9, RZ, RZ, R7 ;  /* 0x000000ffff097224 */ /* 0x000fe200078e0007 */
[----:B------:R-:W-:Y:S06]  /*1210*/  BRA `(.L_x_24) ;  /* 0x0000000000087947 */ /* 0x000fec0003800000 */
.L_x_23:
[----:B------:R-:W-:Y:S01]  /*1220*/  DMUL R8, RZ, R6 ;  /* 0x00000006ff087228 */ /* 0x000fe20000000000 */
[----:B------:R-:W-:-:S10]  /*1230*/  MOV R0, RZ ;  /* 0x000000ff00007202 */ /* 0x000fd40000000f00 */
.L_x_24:
[----:B------:R-:W-:Y:S05]  /*1240*/  BSYNC.RECONVERGENT B2 ;  /* 0x0000000000027941 */ /* 0x000fea0003800200 */
.L_x_22:
[----:B------:R-:W-:Y:S01]  /*1250*/  DMUL R6, R8, R8 ;  /* 0x0000000808067228 */ /* 0x000fe20000000000 */
[----:B------:R-:W-:Y:S01]  /*1260*/  IMAD.MOV.U32 R4, RZ, RZ, -0x3e107ad8 ;  /* 0xc1ef8528ff047424 */ /* 0x000fe200078e00ff */
[----:B------:R-:W-:Y:S01]  /*1270*/  UMOV UR12, 0x20fd8164 ;  /* 0x20fd8164000c7882 */ /* 0x000fe20000000000 */
[----:B------:R-:W-:Y:S01]  /*1280*/  IMAD.MOV.U32 R5, RZ, RZ, 0x3e21eea7 ;  /* 0x3e21eea7ff057424 */ /* 0x000fe200078e00ff */
[----:B------:R-:W-:Y:S01]  /*1290*/  UMOV UR13, 0x3da8ff83 ;  /* 0x3da8ff83000d7882 */ /* 0x000fe20000000000 */
[----:B------:R-:W-:Y:S01]  /*12a0*/  IMAD.MOV.U32 R2, RZ, RZ, 0x2cb0d246 ;  /* 0x2cb0d246ff027424 */ /* 0x000fe200078e00ff */
[----:B------:R-:W-:Y:S01]  /*12b0*/  UMOV UR14, 0xf9785eba ;  /* 0xf9785eba000e7882 */ /* 0x000fe20000000000 */
[----:B------:R-:W-:Y:S01]  /*12c0*/  IMAD.MOV.U32 R3, RZ, RZ, 0x3e5ae5f1 ;  /* 0x3e5ae5f1ff037424 */ /* 0x000fe200078e00ff */
[----:B------:R-:W-:Y:S01]  /*12d0*/  UMOV UR15, 0x3de5db65 ;  /* 0x3de5db65000f7882 */ /* 0x000fe20000000000 */
[C---:B------:R-:W-:Y:S01]  /*12e0*/  DFMA R4, R6.reuse, -UR12, R4 ;  /* 0x8000000c06047c2b */ /* 0x040fe20008000004 */
[----:B------:R-:W-:Y:S01]  /*12f0*/  UMOV UR12, 0x8e06e6d9 ;  /* 0x8e06e6d9000c7882 */ /* 0x000fe20000000000 */
[----:B------:R-:W-:Y:S01]  /*1300*/  UMOV UR13, 0x3e927e4f ;  /* 0x3e927e4f000d7882 */ /* 0x000fe20000000000 */
[----:B------:R-:W-:Y:S01]  /*1310*/  LOP3.LUT P1, RZ, R0, 0x2, RZ, 0xc0, !PT ;  /* 0x0000000200ff7812 */ /* 0x000fe2000782c0ff */
[C---:B------:R-:W-:Y:S01]  /*1320*/  DFMA R2, R6.reuse, UR14, -R2 ;  /* 0x0000000e06027c2b */ /* 0x040fe20008000802 */
[----:B------:R-:W-:Y:S01]  /*1330*/  UMOV UR14, 0x69ace392 ;  /* 0x69ace392000e7882 */ /* 0x000fe20000000000 */
[----:B------:R-:W-:Y:S01]  /*1340*/  UMOV UR15, 0x3ec71de3 ;  /* 0x3ec71de3000f7882 */ /* 0x000fe20000000000 */
[----:B------:R-:W-:Y:S01]  /*1350*/  UIADD3 UR5, UPT, UPT, UR5, 0x30, URZ ;  /* 0x0000003005057890 */ /* 0x000fe2000fffe0ff */
[C---:B------:R-:W-:Y:S01]  /*1360*/  DFMA R4, R6.reuse, R4, -UR12 ;  /* 0x8000000c06047e2b */ /* 0x040fe20008000004 */
[----:B------:R-:W-:Y:S01]  /*1370*/  UMOV UR12, 0x19ddbce9 ;  /* 0x19ddbce9000c7882 */ /* 0x000fe20000000000 */
[----:B------:R-:W-:Y:S01]  /*1380*/  UMOV UR13, 0x3efa01a0 ;  /* 0x3efa01a0000d7882 */ /* 0x000fe20000000000 */
[----:B------:R-:W-:Y:S01]  /*1390*/  UISETP.NE.AND UP1, UPT, UR5, 0x3018, UPT ;  /* 0x000030180500788c */ /* 0x000fe2000bf25270 */
[C---:B------:R-:W-:Y:S01]  /*13a0*/  DFMA R2, R6.reuse, R2, UR14 ;  /* 0x0000000e06027e2b */ /* 0x040fe20008000002 */
[----:B------:R-:W-:Y:S01]  /*13b0*/  UMOV UR14, 0x19db62a1 ;  /* 0x19db62a1000e7882 */ /* 0x000fe20000000000 */
[----:B------:R-:W-:Y:S01]  /*13c0*/  UMOV UR15, 0x3f2a01a0 ;  /* 0x3f2a01a0000f7882 */ /* 0x000fe20000000000 */
[----:B------:R-:W-:Y:S01]  /*13d0*/  VIADD R35, R35, 0x30 ;  /* 0x0000003023237836 */ /* 0x000fe20000000000 */
[----:B------:R-:W-:Y:S01]  /*13e0*/  DFMA R4, R6, R4, UR12 ;  /* 0x0000000c06047e2b */ /* 0x000fe20008000004 */
[----:B------:R-:W-:Y:S01]  /*13f0*/  UMOV UR12, 0x16c15d47 ;  /* 0x16c15d47000c7882 */ /* 0x000fe20000000000 */
[----:B------:R-:W-:-:S02]  /*1400*/  UMOV UR13, 0x3f56c16c ;  /* 0x3f56c16c000d7882 */ /* 0x000fc40000000000 */
[C---:B------:R-:W-:Y:S01]  /*1410*/  DFMA R2, R6.reuse, R2, -UR14 ;  /* 0x8000000e06027e2b */ /* 0x040fe20008000002 */
[----:B------:R-:W-:Y:S01]  /*1420*/  UMOV UR14, 0x11110818 ;  /* 0x11110818000e7882 */ /* 0x000fe20000000000 */
[----:B------:R-:W-:Y:S02]  /*1430*/  UMOV UR15, 0x3f811111 ;  /* 0x3f811111000f7882 */ /* 0x000fe40000000000 */
[C---:B------:R-:W-:Y:S01]  /*1440*/  DFMA R4, R6.reuse, R4, -UR12 ;  /* 0x8000000c06047e2b */ /* 0x040fe20008000004 */
[----:B------:R-:W-:Y:S01]  /*1450*/  UMOV UR12, 0x55555551 ;  /* 0x55555551000c7882 */ /* 0x000fe20000000000 */
[----:B------:R-:W-:Y:S02]  /*1460*/  UMOV UR13, 0x3fa55555 ;  /* 0x3fa55555000d7882 */ /* 0x000fe40000000000 */
[----:B------:R-:W-:Y:S01]  /*1470*/  DFMA R2, R6, R2, UR14 ;  /* 0x0000000e06027e2b */ /* 0x000fe20008000002 */
[----:B------:R-:W-:Y:S01]  /*1480*/  UMOV UR14, 0x55555554 ;  /* 0x55555554000e7882 */ /* 0x000fe20000000000 */
[----:B------:R-:W-:-:S02]  /*1490*/  UMOV UR15, 0x3fc55555 ;  /* 0x3fc55555000f7882 */ /* 0x000fc40000000000 */
[----:B------:R-:W-:-:S04]  /*14a0*/  DFMA R4, R6, R4, UR12 ;  /* 0x0000000c06047e2b */ /* 0x000fc80008000004 */
[----:B------:R-:W-:-:S04]  /*14b0*/  DFMA R2, R6, R2, -UR14 ;  /* 0x8000000e06027e2b */ /* 0x000fc80008000002 */
[----:B------:R-:W-:-:S04]  /*14c0*/  DFMA R4, R6, R4, -0.5 ;  /* 0xbfe000000604742b */ /* 0x000fc80000000004 */
[----:B------:R-:W-:-:S04]  /*14d0*/  DFMA R2, R6, R2, RZ ;  /* 0x000000020602722b */ /* 0x000fc800000000ff */
[----:B------:R-:W-:Y:S01]  /*14e0*/  DFMA R4, R6, R4, 1 ;  /* 0x3ff000000604742b */ /* 0x000fe20000000004 */
[----:B------:R-:W-:-:S03]  /*14f0*/  LOP3.LUT R6, R0, 0x1, RZ, 0xc0, !PT ;  /* 0x0000000100067812 */ /* 0x000fc600078ec0ff */
[----:B------:R-:W-:Y:S01]  /*1500*/  DFMA R2, R2, R8, R8 ;  /* 0x000000080202722b */ /* 0x000fe20000000008 */
[----:B------:R-:W-:-:S09]  /*1510*/  ISETP.NE.U32.AND P0, PT, R6, 0x1, PT ;  /* 0x000000010600780c */ /* 0x000fd20003f05070 */
[----:B------:R-:W-:Y:S02]  /*1520*/  FSEL R7, R5, R3, !P0 ;  /* 0x0000000305077208 */ /* 0x000fe40004000000 */
[----:B------:R-:W-:Y:S02]  /*1530*/  LOP3.LUT R3, R3, 0x80000000, RZ, 0x3c, !PT ;  /* 0x8000000003037812 */ /* 0x000fe400078e3cff */
[----:B------:R-:W-:Y:S02]  /*1540*/  @P1 LOP3.LUT R9, R7, 0x80000000, RZ, 0x3c, !PT ;  /* 0x8000000007091812 */ /* 0x000fe400078e3cff */
[----:B------:R-:W-:Y:S02]  /*1550*/  FSEL R3, R3, R5, !P0 ;  /* 0x0000000503037208 */ /* 0x000fe40004000000 */
[----:B------:R-:W-:Y:S02]  /*1560*/  FSEL R6, R4, R2, !P0 ;  /* 0x0000000204067208 */ /* 0x000fe40004000000 */
[----:B------:R-:W-:-:S02]  /*1570*/  @P1 LOP3.LUT R5, R3, 0x80000000, RZ, 0x3c, !PT ;  /* 0x8000000003051812 */ /* 0x000fc400078e3cff */
[----:B------:R-:W-:Y:S02]  /*1580*/  FSEL R2, R2, R4, !P0 ;  /* 0x0000000402027208 */ /* 0x000fe40004000000 */
[----:B------:R-:W-:Y:S01]  /*1590*/  @P1 MOV R7, R9 ;  /* 0x0000000900071202 */ /* 0x000fe20000000f00 */
[----:B------:R-:W-:-:S03]  /*15a0*/  @P1 IMAD.MOV.U32 R3, RZ, RZ, R5 ;  /* 0x000000ffff031224 */ /* 0x000fc600078e0005 */
[----:B------:R-:W0:Y:S08]  /*15b0*/  F2F.F32.F64 R6, R6 ;  /* 0x0000000600067310 */ /* 0x000e300000301000 */
[----:B------:R-:W1:Y:S01]  /*15c0*/  F2F.F32.F64 R3, R2 ;  /* 0x0000000200037310 */ /* 0x000e620000301000 */
[----:B0-----:R-:W-:Y:S01]  /*15d0*/  FADD R11, R11, R6 ;  /* 0x000000060b0b7221 */ /* 0x001fe20000000000 */
[----:B-1----:R-:W-:Y:S01]  /*15e0*/  FADD R24, R24, R3 ;  /* 0x0000000318187221 */ /* 0x002fe20000000000 */
[----:B------:R-:W-:Y:S06]  /*15f0*/  BRA.U UP1, `(.L_x_26) ;  /* 0xffffffed01447547 */ /* 0x000fec000b83ffff */
[----:B------:R0:W5:Y:S01]  /*1600*/  LDG.E.64 R44, desc[UR10][R36.64+0x18] ;  /* 0x0000180a242c7981 */ /* 0x000162000c1e1b00 */
[----:B------:R-:W1:Y:S03]  /*1610*/  LDCU.64 UR14, c[0x0][0x390] ;  /* 0x00007200ff0e77ac */ /* 0x000e660008000a00 */
[----:B------:R0:W5:Y:S01]  /*1620*/  LDG.E.64 R42, desc[UR10][R36.64+0x20] ;  /* 0x0000200a242a7981 */ /* 0x000162000c1e1b00 */
[----:B------:R-:W2:Y:S03]  /*1630*/  LDCU.128 UR16, c[0x0][0x380] ;  /* 0x00007000ff1077ac */ /* 0x000ea60008000c00 */
[----:B------:R0:W5:Y:S01]  /*1640*/  LDG.E.64 R38, desc[UR10][R36.64+0x28] ;  /* 0x0000280a24267981 */ /* 0x000162000c1e1b00 */
[----:B------:R-:W-:-:S05]  /*1650*/  UMOV UR5, URZ ;  /* 0x000000ff00057c82 */ /* 0x000fca0008000000 */
.L_x_39:
[----:B------:R-:W3:Y:S01]  /*1660*/  S2UR UR9, SR_CgaCtaId ;  /* 0x00000000000979c3 */ /* 0x000ee20000008800 */
[----:B------:R-:W-:Y:S02]  /*1670*/  UMOV UR8, 0x400 ;  /* 0x0000040000087882 */ /* 0x000fe40000000000 */
[----:B---3--:R-:W-:-:S04]  /*1680*/  ULEA UR8, UR9, UR8, 0x18 ;  /* 0x0000000809087291 */ /* 0x008fc8000f8ec0ff */
[----:B------:R-:W-:Y:S02]  /*1690*/  UIMAD UR8, UR5, 0x18, UR8 ;  /* 0x00000018050878a4 */ /* 0x000fe4000f8e0208 */
[----:B------:R-:W-:-:S04]  /*16a0*/  UIADD3 UR5, UPT, UPT, UR5, 0x2, URZ ;  /* 0x0000000205057890 */ /* 0x000fc8000fffe0ff */
[----:B------:R-:W-:-:S03]  /*16b0*/  UISETP.NE.AND UP1, UPT, UR5, 0x200, UPT ;  /* 0x000002000500788c */ /* 0x000fc6000bf25270 */
[----:B------:R-:W2:Y:S04]  /*16c0*/  LDS.128 R16, [UR8] ;  /* 0x00000008ff107984 */ /* 0x000ea80008000c00 */
[----:B------:R-:W1:Y:S01]  /*16d0*/  LDS.64 R40, [UR8+0x10] ;  /* 0x00001008ff287984 */ /* 0x000e620008000a00 */
[----:B--2---:R-:W-:Y:S02]  /*16e0*/  DADD R2, R18, -UR18 ;  /* 0x8000001212027e29 */ /* 0x004fe40008000000 */
[----:B------:R-:W-:Y:S02]  /*16f0*/  DADD R4, R16, -UR16 ;  /* 0x8000001010047e29 */ /* 0x000fe40008000000 */
[----:B-1----:R-:W-:-:S04]  /*1700*/  DADD R8, R40, -UR14 ;  /* 0x8000000e28087e29 */ /* 0x002fc80008000000 */
[----:B------:R-:W-:-:S08]  /*1710*/  DMUL R2, R2, R2 ;  /* 0x0000000202027228 */ /* 0x000fd00000000000 */
[----:B------:R-:W-:-:S08]  /*1720*/  DFMA R2, R4, R4, R2 ;  /* 0x000000040402722b */ /* 0x000fd00000000002 */
[----:B------:R-:W-:Y:S01]  /*1730*/  DFMA R8, R8, R8, R2 ;  /* 0x000000080808722b */ /* 0x000fe20000000002 */
[----:B------:R-:W-:Y:S01]  /*1740*/  IMAD.MOV.U32 R2, RZ, RZ, 0x0 ;  /* 0x00000000ff027424 */ /* 0x000fe200078e00ff */
[----:B------:R-:W-:-:S04]  /*1750*/  MOV R3, 0x3fd80000 ;  /* 0x3fd8000000037802 */ /* 0x000fc80000000f00 */
[----:B------:R-:W1:Y:S04]  /*1760*/  MUFU.RSQ64H R49, R9 ;  /* 0x0000000900317308 */ /* 0x000e680000001c00 */
[----:B------:R-:W-:-:S05]  /*1770*/  VIADD R48, R9, 0xfcb00000 ;  /* 0xfcb0000009307836 */ /* 0x000fca0000000000 */
[----:B------:R-:W-:Y:S01]  /*1780*/  ISETP.GE.U32.AND P0, PT, R48, 0x7ca00000, PT ;  /* 0x7ca000003000780c */ /* 0x000fe20003f06070 */
[----:B-1----:R-:W-:-:S08]  /*1790*/  DMUL R4, R48, R48 ;  /* 0x0000003030047228 */ /* 0x002fd00000000000 */
        /* <DEDUP_REMOVED lines=13> */
[----:B0----5:R-:W-:Y:S05]  /*1870*/  CALL.REL.NOINC `($__internal_1_$__cuda_sm20_dsqrt_rn_f64_mediumpath_v1) ;  /* 0x0000008400707944 */ /* 0x021fea0003c00000 */
[----:B------:R-:W-:Y:S01]  /*1880*/  MOV R46, R2 ;  /* 0x00000002002e7202 */ /* 0x000fe20000000f00 */
[----:B------:R-:W-:-:S07]  /*1890*/  IMAD.MOV.U32 R47, RZ, RZ, R3 ;  /* 0x000000ffff2f7224 */ /* 0x000fce00078e0003 */
.L_x_27:
[----:B-----5:R-:W-:Y:S01]  /*18a0*/  DADD R18, -R42, R18 ;  /* 0x000000002a127229 */ /* 0x020fe20000000112 */
        /* <DEDUP_REMOVED lines=25> */
[----:B0-----:R-:W-:Y:S05]  /*1a40*/  CALL.REL.NOINC `($__internal_1_$__cuda_sm20_dsqrt_rn_f64_mediumpath_v1) ;  /* 0x0000008000fc7944 */ /* 0x001fea0003c00000 */
[----:B------:R-:W-:Y:S01]  /*1a50*/  IMAD.MOV.U32 R40, RZ, RZ, R2 ;  /* 0x000000ffff287224 */ /* 0x000fe200078e0002 */
[----:B------:R-:W-:-:S07]  /*1a60*/  MOV R41, R3 ;  /* 0x0000000300297202 */ /* 0x000fce0000000f00 */
.L_x_29:
[----:B------:R-:W-:Y:S05]  /*1a70*/  BSYNC.RECONVERGENT B1 ;  /* 0x0000000000017941 */ /* 0x000fea0003800200 */
.L_x_28:
        /* <DEDUP_REMOVED lines=13> */
[----:B------:R-:W1:Y:S08]  /*1b50*/  F2I.F64 R0, R4 ;  /* 0x0000000400007311 */ /* 0x000e700000301100 */
[----:B-1----:R-:W1:Y:S02]  /*1b60*/  I2F.F64 R2, R0 ;  /* 0x0000000000027312 */ /* 0x002e640000201c00 */
[----:B-1----:R-:W-:Y:S01]  /*1b70*/  DFMA R6, R2, -UR12, R40 ;  /* 0x8000000c02067c2b */ /* 0x002fe20008000028 */
        /* <DEDUP_REMOVED lines=9> */
[----:B0-----:R-:W-:Y:S05]  /*1c10*/  CALL.REL.NOINC `($_Z8focus_ab7double3PKS_iS1_iPfS2_$__internal_trig_reduction_slowpathd) ;  /* 0x0000008400287944 */ /* 0x001fea0003c00000 */
[----:B------:R-:W-:Y:S01]  /*1c20*/  IMAD.MOV.U32 R0, RZ, RZ, R4 ;  /* 0x000000ffff007224 */ /* 0x000fe200078e0004 */
[----:B------:R-:W-:Y:S06]  /*1c30*/  BRA `(.L_x_32) ;  /* 0x0000000000087947 */ /* 0x000fec0003800000 */
.L_x_31:
[----:B------:R-:W-:Y:S01]  /*1c40*/  DMUL R6, RZ, R40 ;  /* 0x00000028ff067228 */ /* 0x000fe20000000000 */
[----:B------:R-:W-:-:S10]  /*1c50*/  IMAD.MOV.U32 R0, RZ, RZ, RZ ;  /* 0x000000ffff007224 */ /* 0x000fd400078e00ff */
.L_x_32:
[----:B------:R-:W-:Y:S05]  /*1c60*/  BSYNC.RECONVERGENT B2 ;  /* 0x0000000000027941 */ /* 0x000fea0003800200 */
.L_x_30:
[----:B------:R-:W1:Y:S01]  /*1c70*/  LDS.128 R16, [UR8+0x20] ;  /* 0x00002008ff107984 */ /* 0x000e620008000c00 */
[----:B------:R-:W-:Y:S01]  /*1c80*/  DMUL R46, R6, R6 ;  /* 0x00000006062e7228 */ /* 0x000fe20000000000 */
[----:B------:R-:W-:Y:S01]  /*1c90*/  IMAD.MOV.U32 R4, RZ, RZ, -0x3e107ad8 ;  /* 0xc1ef8528ff047424 */ /* 0x000fe200078e00ff */
[----:B------:R-:W-:Y:S01]  /*1ca0*/  MOV R5, 0x3e21eea7 ;  /* 0x3e21eea700057802 */ /* 0x000fe20000000f00 */
[----:B------:R-:W2:Y:S01]  /*1cb0*/  LDS.64 R40, [UR8+0x18] ;  /* 0x00001808ff287984 */ /* 0x000ea20008000a00 */
[----:B------:R-:W-:Y:S01]  /*1cc0*/  UMOV UR8, 0x20fd8164 ;  /* 0x20fd816400087882 */ /* 0x000fe20000000000 */
[----:B------:R-:W-:Y:S01]  /*1cd0*/  UMOV UR9, 0x3da8ff83 ;  /* 0x3da8ff8300097882 */ /* 0x000fe20000000000 */
[----:B------:R-:W-:Y:S01]  /*1ce0*/  IMAD.MOV.U32 R2, RZ, RZ, 0x2cb0d246 ;  /* 0x2cb0d246ff027424 */ /* 0x000fe200078e00ff */
[----:B------:R-:W-:Y:S01]  /*1cf0*/  UMOV UR12, 0xf9785eba ;  /* 0xf9785eba000c7882 */ /* 0x000fe20000000000 */
[----:B------:R-:W-:Y:S01]  /*1d00*/  DFMA R4, R46, -UR8, R4 ;  /* 0x800000082e047c2b */ /* 0x000fe20008000004 */
[----:B------:R-:W-:Y:S01]  /*1d10*/  IMAD.MOV.U32 R3, RZ, RZ, 0x3e5ae5f1 ;  /* 0x3e5ae5f1ff037424 */ /* 0x000fe200078e00ff */
[----:B------:R-:W-:Y:S01]  /*1d20*/  UMOV UR13, 0x3de5db65 ;  /* 0x3de5db65000d7882 */ /* 0x000fe20000000000 */
[----:B------:R-:W-:Y:S01]  /*1d30*/  UMOV UR8, 0x8e06e6d9 ;  /* 0x8e06e6d900087882 */ /* 0x000fe20000000000 */
[----:B------:R-:W-:Y:S01]  /*1d40*/  UMOV UR9, 0x3e927e4f ;  /* 0x3e927e4f00097882 */ /* 0x000fe20000000000 */
[----:B------:R-:W-:-:S02]  /*1d50*/  LOP3.LUT P1, RZ, R0, 0x2, RZ, 0xc0, !PT ;  /* 0x0000000200ff7812 */ /* 0x000fc4000782c0ff */
[C---:B------:R-:W-:Y:S01]  /*1d60*/  DFMA R2, R46.reuse, UR12, -R2 ;  /* 0x0000000c2e027c2b */ /* 0x040fe20008000802 */
[----:B------:R-:W-:Y:S01]  /*1d70*/  UMOV UR12, 0x69ace392 ;  /* 0x69ace392000c7882 */ /* 0x000fe20000000000 */
[C---:B------:R-:W-:Y:S01]  /*1d80*/  DFMA R4, R46.reuse, R4, -UR8 ;  /* 0x800000082e047e2b */ /* 0x040fe20008000004 */
[----:B------:R-:W-:Y:S01]  /*1d90*/  UMOV UR13, 0x3ec71de3 ;  /* 0x3ec71de3000d7882 */ /* 0x000fe20000000000 */
[----:B------:R-:W-:Y:S01]  /*1da0*/  UMOV UR8, 0x19ddbce9 ;  /* 0x19ddbce900087882 */ /* 0x000fe20000000000 */
[----:B------:R-:W-:Y:S01]  /*1db0*/  UMOV UR9, 0x3efa01a0 ;  /* 0x3efa01a000097882 */ /* 0x000fe20000000000 */
[----:B------:R-:W-:Y:S02]  /*1dc0*/  LOP3.LUT R0, R0, 0x1, RZ, 0xc0, !PT ;  /* 0x0000000100007812 */ /* 0x000fe400078ec0ff */
[C---:B------:R-:W-:Y:S01]  /*1dd0*/  DFMA R2, R46.reuse, R2, UR12 ;  /* 0x0000000c2e027e2b */ /* 0x040fe20008000002 */
[----:B------:R-:W-:Y:S01]  /*1de0*/  UMOV UR12, 0x19db62a1 ;  /* 0x19db62a1000c7882 */ /* 0x000fe20000000000 */
[----:B------:R-:W-:Y:S01]  /*1df0*/  DFMA R4, R46, R4, UR8 ;  /* 0x000000082e047e2b */ /* 0x000fe20008000004 */
[----:B------:R-:W-:Y:S01]  /*1e00*/  UMOV UR13, 0x3f2a01a0 ;  /* 0x3f2a01a0000d7882 */ /* 0x000fe20000000000 */
[----:B------:R-:W-:Y:S01]  /*1e10*/  UMOV UR8, 0x16c15d47 ;  /* 0x16c15d4700087882 */ /* 0x000fe20000000000 */
[----:B------:R-:W-:Y:S01]  /*1e20*/  UMOV UR9, 0x3f56c16c ;  /* 0x3f56c16c00097882 */ /* 0x000fe20000000000 */
[----:B------:R-:W-:-:S02]  /*1e30*/  ISETP.NE.U32.AND P0, PT, R0, 0x1, PT ;  /* 0x000000010000780c */ /* 0x000fc40003f05070 */
[C---:B------:R-:W-:Y:S01]  /*1e40*/  DFMA R2, R46.reuse, R2, -UR12 ;  /* 0x8000000c2e027e2b */ /* 0x040fe20008000002 */
[----:B------:R-:W-:Y:S01]  /*1e50*/  UMOV UR12, 0x11110818 ;  /* 0x11110818000c7882 */ /* 0x000fe20000000000 */
[----:B------:R-:W-:Y:S01]  /*1e60*/  DFMA R4, R46, R4, -UR8 ;  /* 0x800000082e047e2b */ /* 0x000fe20008000004 */
[----:B------:R-:W-:Y:S01]  /*1e70*/  UMOV UR13, 0x3f811111 ;  /* 0x3f811111000d7882 */ /* 0x000fe20000000000 */
[----:B------:R-:W-:Y:S01]  /*1e80*/  UMOV UR8, 0x55555551 ;  /* 0x5555555100087882 */ /* 0x000fe20000000000 */
[----:B------:R-:W-:Y:S01]  /*1e90*/  UMOV UR9, 0x3fa55555 ;  /* 0x3fa5555500097882 */ /* 0x000fe20000000000 */
[----:B-1----:R-:W-:Y:S02]  /*1ea0*/  DADD R8, R16, -UR18 ;  /* 0x8000001210087e29 */ /* 0x002fe40008000000 */
[----:B------:R-:W-:Y:S02]  /*1eb0*/  DFMA R2, R46, R2, UR12 ;  /* 0x0000000c2e027e2b */ /* 0x000fe40008000002 */
[----:B--2---:R-:W-:-:S02]  /*1ec0*/  DADD R48, R40, -UR16 ;  /* 0x8000001028307e29 */ /* 0x004fc40008000000 */
[----:B------:R-:W-:Y:S01]  /*1ed0*/  DFMA R4, R46, R4, UR8 ;  /* 0x000000082e047e2b */ /* 0x000fe20008000004 */
[----:B------:R-:W-:Y:S01]  /*1ee0*/  UMOV UR8, 0x55555554 ;  /* 0x5555555400087882 */ /* 0x000fe20000000000 */
[----:B------:R-:W-:Y:S01]  /*1ef0*/  DMUL R8, R8, R8 ;  /* 0x0000000808087228 */ /* 0x000fe20000000000 */
[----:B------:R-:W-:Y:S02]  /*1f00*/  UMOV UR9, 0x3fc55555 ;  /* 0x3fc5555500097882 */ /* 0x000fe40000000000 */
[----:B------:R-:W-:-:S03]  /*1f10*/  DFMA R2, R46, R2, -UR8 ;  /* 0x800000082e027e2b */ /* 0x000fc60008000002 */
[----:B------:R-:W-:Y:S02]  /*1f20*/  DFMA R4, R46, R4, -0.5 ;  /* 0xbfe000002e04742b */ /* 0x000fe40000000004 */
[----:B------:R-:W-:Y:S02]  /*1f30*/  DFMA R8, R48, R48, R8 ;  /* 0x000000303008722b */ /* 0x000fe40000000008 */
[----:B------:R-:W-:Y:S02]  /*1f40*/  DADD R48, R18, -UR14 ;  /* 0x8000000e12307e29 */ /* 0x000fe40008000000 */
[C---:B------:R-:W-:Y:S02]  /*1f50*/  DFMA R2, R46.reuse, R2, RZ ;  /* 0x000000022e02722b */ /* 0x040fe400000000ff */
[----:B------:R-:W-:-:S04]  /*1f60*/  DFMA R4, R46, R4, 1 ;  /* 0x3ff000002e04742b */ /* 0x000fc80000000004 */
[----:B------:R-:W-:Y:S02]  /*1f70*/  DFMA R8, R48, R48, R8 ;  /* 0x000000303008722b */ /* 0x000fe40000000008 */
[----:B------:R-:W-:Y:S01]  /*1f80*/  DFMA R2, R2, R6, R6 ;  /* 0x000000060202722b */ /* 0x000fe20000000006 */
[----:B------:R-:W-:Y:S01]  /*1f90*/  IMAD.MOV.U32 R6, RZ, RZ, 0x0 ;  /* 0x00000000ff067424 */ /* 0x000fe200078e00ff */
[----:B------:R-:W-:Y:S02]  /*1fa0*/  MOV R7, 0x3fd80000 ;  /* 0x3fd8000000077802 */ /* 0x000fe40000000f00 */
[----:B------:R-:W1:Y:S04]  /*1fb0*/  MUFU.RSQ64H R49, R9 ;  /* 0x0000000900317308 */ /* 0x000e680000001c00 */
[----:B------:R-:W-:-:S02]  /*1fc0*/  VIADD R48, R9, 0xfcb00000 ;  /* 0xfcb0000009307836 */ /* 0x000fc40000000000 */
[----:B------:R-:W-:Y:S02]  /*1fd0*/  FSEL R53, R5, R3, !P0 ;  /* 0x0000000305357208 */ /* 0x000fe40004000000 */
[----:B------:R-:W-:Y:S02]  /*1fe0*/  LOP3.LUT R3, R3, 0x80000000, RZ, 0x3c, !PT ;  /* 0x8000000003037812 */ /* 0x000fe400078e3cff */
[----:B------:R-:W-:Y:S02]  /*1ff0*/  FSEL R52, R4, R2, !P0 ;  /* 0x0000000204347208 */ /* 0x000fe40004000000 */
[----:B------:R-:W-:Y:S02]  /*2000*/  FSEL R3, R3, R5, !P0 ;  /* 0x0000000503037208 */ /* 0x000fe40004000000 */
[----:B------:R-:W-:Y:S02]  /*2010*/  FSEL R2, R2, R4, !P0 ;  /* 0x0000000402027208 */ /* 0x000fe40004000000 */
[----:B------:R-:W-:Y:S01]  /*2020*/  ISETP.GE.U32.AND P0, PT, R48, 0x7ca00000, PT ;  /* 0x7ca000003000780c */ /* 0x000fe20003f06070 */
[----:B-1----:R-:W-:-:S08]  /*2030*/  DMUL R46, R48, R48 ;  /* 0x00000030302e7228 */ /* 0x002fd00000000000 */
[----:B------:R-:W-:-:S08]  /*2040*/  DFMA R46, R8, -R46, 1 ;  /* 0x3ff00000082e742b */ /* 0x000fd0000000082e */
[----:B------:R-:W-:Y:S02]  /*2050*/  DFMA R6, R46, R6, 0.5 ;  /* 0x3fe000002e06742b */ /* 0x000fe40000000006 */
[----:B------:R-:W-:-:S08]  /*2060*/  DMUL R50, R48, R46 ;  /* 0x0000002e30327228 */ /* 0x000fd00000000000 */
[----:B------:R-:W-:Y:S01]  /*2070*/  DFMA R50, R6, R50, R48 ;  /* 0x000000320632722b */ /* 0x000fe20000000030 */
[----:B------:R-:W-:-:S05]  /*2080*/  @P1 LOP3.LUT R7, R53, 0x80000000, RZ, 0x3c, !PT ;  /* 0x8000000035071812 */ /* 0x000fca00078e3cff */
[----:B------:R-:W-:Y:S01]  /*2090*/  @P1 IMAD.MOV.U32 R53, RZ, RZ, R7 ;  /* 0x000000ffff351224 */ /* 0x000fe200078e0007 */
[----:B------:R-:W-:Y:S01]  /*20a0*/  @P1 LOP3.LUT R7, R3, 0x80000000, RZ, 0x3c, !PT ;  /* 0x8000000003071812 */ /* 0x000fe200078e3cff */
[----:B------:R-:W-:Y:S02]  /*20b0*/  DMUL R4, R8, R50 ;  /* 0x0000003208047228 */ /* 0x000fe40000000000 */
[----:B------:R-:W1:Y:S02]  /*20c0*/  F2F.F32.F64 R52, R52 ;  /* 0x0000003400347310 */ /* 0x000e640000301000 */
[----:B------:R-:W-:-:S04]  /*20d0*/  @P1 IMAD.MOV.U32 R3, RZ, RZ, R7 ;  /* 0x000000ffff031224 */ /* 0x000fc800078e0007 */
[----:B------:R-:W-:Y:S02]  /*20e0*/  DFMA R6, R4, -R4, R8 ;  /* 0x800000040406722b */ /* 0x000fe40000000008 */
[----:B------:R2:W3:Y:S01]  /*20f0*/  F2F.F32.F64 R0, R2 ;  /* 0x0000000200007310 */ /* 0x0004e20000301000 */
[----:B-1----:R-:W-:Y:S01]  /*2100*/  FADD R13, R52, R13 ;  /* 0x0000000d340d7221 */ /* 0x002fe20000000000 */
[----:B--2---:R-:W-:Y:S02]  /*2110*/  VIADD R3, R51, 0xfff00000 ;  /* 0xfff0000033037836 */ /* 0x004fe40000000000 */
[----:B------:R-:W-:Y:S02]  /*2120*/  IMAD.MOV.U32 R2, RZ, RZ, R50 ;  /* 0x000000ffff027224 */ /* 0x000fe400078e0032 */
[----:B---3--:R-:W-:-:S04]  /*2130*/  FADD R25, R0, R25 ;  /* 0x0000001900197221 */ /* 0x008fc80000000000 */
[----:B------:R-:W-:Y:S01]  /*2140*/  DFMA R46, R6, R2, R4 ;  /* 0x00000002062e722b */ /* 0x000fe20000000004 */
[----:B------:R-:W-:Y:S10]  /*2150*/  @!P0 BRA `(.L_x_33) ;  /* 0x0000000000188947 */ /* 0x000ff40003800000 */
[----:B------:R-:W-:Y:S01]  /*2160*/  MOV R2, R50 ;  /* 0x0000003200027202 */ /* 0x000fe20000000f00 */
[----:B------:R-:W-:Y:S01]  /*2170*/  IMAD.MOV.U32 R0, RZ, RZ, R48 ;  /* 0x000000ffff007224 */ /* 0x000fe200078e0030 */
[----:B------:R-:W-:-:S07]  /*2180*/  MOV R12, 0x21a0 ;  /* 0x000021a0000c7802 */ /* 0x000fce0000000f00 */
[----:B0-----:R-:W-:Y:S05]  /*2190*/  CALL.REL.NOINC `($__internal_1_$__cuda_sm20_dsqrt_rn_f64_mediumpath_v1) ;  /* 0x0000007c00287944 */ /* 0x001fea0003c00000 */
[----:B------:R-:W-:Y:S02]  /*21a0*/  IMAD.MOV.U32 R46, RZ, RZ, R2 ;  /* 0x000000ffff2e7224 */ /* 0x000fe400078e0002 */
[----:B------:R-:W-:-:S07]  /*21b0*/  IMAD.MOV.U32 R47, RZ, RZ, R3 ;  /* 0x000000ffff2f7224 */ /* 0x000fce00078e0003 */
.L_x_33:
[----:B------:R-:W-:Y:S01]  /*21c0*/  DADD R16, -R42, R16 ;  /* 0x000000002a107229 */ /* 0x000fe20000000110 */
[----:B------:R-:W-:Y:S01]  /*21d0*/  MOV R2, 0x0 ;  /* 0x0000000000027802 */ /* 0x000fe20000000f00 */
        /* <DEDUP_REMOVED lines=24> */
[----:B0-----:R-:W-:Y:S05]  /*2360*/  CALL.REL.NOINC `($__internal_1_$__cuda_sm20_dsqrt_rn_f64_mediumpath_v1) ;  /* 0x0000007800b47944 */ /* 0x001fea0003c00000 */
[----:B------:R-:W-:Y:S02]  /*2370*/  IMAD.MOV.U32 R40, RZ, RZ, R2 ;  /* 0x000000ffff287224 */ /* 0x000fe400078e0002 */
[----:B------:R-:W-:-:S07]  /*2380*/  IMAD.MOV.U32 R41, RZ, RZ, R3 ;  /* 0x000000ffff297224 */ /* 0x000fce00078e0003 */
.L_x_35:
[----:B------:R-:W-:Y:S05]  /*2390*/  BSYNC.RECONVERGENT B1 ;  /* 0x0000000000017941 */ /* 0x000fea0003800200 */
.L_x_34:
        /* <DEDUP_REMOVED lines=27> */
[----:B------:R-:W-:Y:S01]  /*2550*/  MOV R8, R6 ;  /* 0x0000000600087202 */ /* 0x000fe20000000f00 */
[----:B------:R-:W-:Y:S01]  /*2560*/  IMAD.MOV.U32 R9, RZ, RZ, R7 ;  /* 0x000000ffff097224 */ /* 0x000fe200078e0007 */
[----:B------:R-:W-:Y:S06]  /*2570*/  BRA `(.L_x_38) ;  /* 0x0000000000087947 */ /* 0x000fec0003800000 */
.L_x_37:
[----:B------:R-:W-:Y:S01]  /*2580*/  DMUL R8, RZ, R6 ;  /* 0x00000006ff087228 */ /* 0x000fe20000000000 */
[----:B------:R-:W-:-:S10]  /*2590*/  IMAD.MOV.U32 R0, RZ, RZ, RZ ;  /* 0x000000ffff007224 */ /* 0x000fd400078e00ff */
.L_x_38:
[----:B------:R-:W-:Y:S05]  /*25a0*/  BSYNC.RECONVERGENT B2 ;  /* 0x0000000000027941 */ /* 0x000fea0003800200 */
.L_x_36:
[----:B------:R-:W-:Y:S01]  /*25b0*/  DMUL R6, R8, R8 ;  /* 0x0000000808067228 */ /* 0x000fe20000000000 */
[----:B------:R-:W-:Y:S01]  /*25c0*/  IMAD.MOV.U32 R2, RZ, RZ, -0x3e107ad8 ;  /* 0xc1ef8528ff027424 */ /* 0x000fe200078e00ff */
[----:B------:R-:W-:Y:S01]  /*25d0*/  MOV R4, 0x2cb0d246 ;  /* 0x2cb0d24600047802 */ /* 0x000fe20000000f00 */
[----:B------:R-:W-:Y:S01]  /*25e0*/  IMAD.MOV.U32 R3, RZ, RZ, 0x3e21eea7 ;  /* 0x3e21eea7ff037424 */ /* 0x000fe200078e00ff */
[----:B------:R-:W-:Y:S01]  /*25f0*/  UMOV UR8, 0x20fd8164 ;  /* 0x20fd816400087882 */ /* 0x000fe20000000000 */
[----:B------:R-:W-:Y:S01]  /*2600*/  IMAD.MOV.U32 R5, RZ, RZ, 0x3e5ae5f1 ;  /* 0x3e5ae5f1ff057424 */ /* 0x000fe200078e00ff */
        /* <DEDUP_REMOVED lines=26> */
[----:B------:R-:W-:Y:S01]  /*27b0*/  UMOV UR12, 0x55555554 ;  /* 0x55555554000c7882 */ /* 0x000fe20000000000 */
[----:B------:R-:W-:-:S03]  /*27c0*/  UMOV UR13, 0x3fc55555 ;  /* 0x3fc55555000d7882 */ /* 0x000fc60000000000 */
[C---:B------:R-:W-:Y:S02]  /*27d0*/  DFMA R2, R6.reuse, R2, UR8 ;  /* 0x0000000806027e2b */ /* 0x040fe40008000002 */
[----:B------:R-:W-:-:S06]  /*27e0*/  DFMA R4, R6, R4, -UR12 ;  /* 0x8000000c06047e2b */ /* 0x000fcc0008000004 */
[C---:B------:R-:W-:Y:S02]  /*27f0*/  DFMA R2, R6.reuse, R2, -0.5 ;  /* 0xbfe000000602742b */ /* 0x040fe40000000002 */
[----:B------:R-:W-:-:S06]  /*2800*/  DFMA R4, R6, R4, RZ ;  /* 0x000000040604722b */ /* 0x000fcc00000000ff */
[----:B------:R-:W-:Y:S02]  /*2810*/  DFMA R2, R6, R2, 1 ;  /* 0x3ff000000602742b */ /* 0x000fe40000000002 */
[----:B------:R-:W-:Y:S01]  /*2820*/  DFMA R4, R4, R8, R8 ;  /* 0x000000080404722b */ /* 0x000fe20000000008 */
[----:B------:R-:W-:-:S04]  /*2830*/  LOP3.LUT R6, R0, 0x1, RZ, 0xc0, !PT ;  /* 0x0000000100067812 */ /* 0x000fc800078ec0ff */
[----:B------:R-:W-:-:S05]  /*2840*/  ISETP.NE.U32.AND P0, PT, R6, 0x1, PT ;  /* 0x000000010600780c */ /* 0x000fca0003f05070 */
[----:B------:R-:W-:Y:S02]  /*2850*/  FSEL R7, R3, R5, !P0 ;  /* 0x0000000503077208 */ /* 0x000fe40004000000 */
[----:B------:R-:W-:Y:S02]  /*2860*/  LOP3.LUT R5, R5, 0x80000000, RZ, 0x3c, !PT ;  /* 0x8000000005057812 */ /* 0x000fe400078e3cff */
[----:B------:R-:W-:Y:S02]  /*2870*/  @P1 LOP3.LUT R9, R7, 0x80000000, RZ, 0x3c, !PT ;  /* 0x8000000007091812 */ /* 0x000fe400078e3cff */
[----:B------:R-:W-:Y:S02]  /*2880*/  FSEL R5, R5, R3, !P0 ;  /* 0x0000000305057208 */ /* 0x000fe40004000000 */
[----:B------:R-:W-:Y:S01]  /*2890*/  FSEL R6, R2, R4, !P0 ;  /* 0x0000000402067208 */ /* 0x000fe20004000000 */
[----:B------:R-:W-:Y:S01]  /*28a0*/  @P1 IMAD.MOV.U32 R7, RZ, RZ, R9 ;  /* 0x000000ffff071224 */ /* 0x000fe200078e0009 */
[----:B------:R-:W-:-:S02]  /*28b0*/  @P1 LOP3.LUT R3, R5, 0x80000000, RZ, 0x3c, !PT ;  /* 0x8000000005031812 */ /* 0x000fc400078e3cff */
[----:B------:R-:W-:Y:S02]  /*28c0*/  FSEL R4, R4, R2, !P0 ;  /* 0x0000000204047208 */ /* 0x000fe40004000000 */
[----:B------:R-:W1:Y:S01]  /*28d0*/  F2F.F32.F64 R6, R6 ;  /* 0x0000000600067310 */ /* 0x000e620000301000 */
[----:B------:R-:W-:-:S07]  /*28e0*/  @P1 IMAD.MOV.U32 R5, RZ, RZ, R3 ;  /* 0x000000ffff051224 */ /* 0x000fce00078e0003 */
[----:B------:R-:W2:Y:S01]  /*28f0*/  F2F.F32.F64 R4, R4 ;  /* 0x0000000400047310 */ /* 0x000ea20000301000 */
[----:B-1----:R-:W-:Y:S01]  /*2900*/  FADD R13, R13, R6 ;  /* 0x000000060d0d7221 */ /* 0x002fe20000000000 */
[----:B--2---:R-:W-:Y:S01]  /*2910*/  FADD R25, R25, R4 ;  /* 0x0000000419197221 */ /* 0x004fe20000000000 */
[----:B------:R-:W-:Y:S06]  /*2920*/  BRA.U UP1, `(.L_x_39) ;  /* 0xffffffed014c7547 */ /* 0x000fec000b83ffff */
[----:B------:R1:W5:Y:S01]  /*2930*/  LDG.E.64 R44, desc[UR10][R36.64+0x30] ;  /* 0x0000300a242c7981 */ /* 0x000362000c1e1b00 */
[----:B------:R-:W2:Y:S03]  /*2940*/  LDCU.64 UR14, c[0x0][0x390] ;  /* 0x00007200ff0e77ac */ /* 0x000ea60008000a00 */
[----:B------:R1:W5:Y:S01]  /*2950*/  LDG.E.64 R42, desc[UR10][R36.64+0x38] ;  /* 0x0000380a242a7981 */ /* 0x000362000c1e1b00 */
[----:B------:R-:W3:Y:S03]  /*2960*/  LDCU.128 UR16, c[0x0][0x380] ;  /* 0x00007000ff1077ac */ /* 0x000ee60008000c00 */
[----:B------:R1:W5:Y:S01]  /*2970*/  LDG.E.64 R38, desc[UR10][R36.64+0x40] ;  /* 0x0000400a24267981 */ /* 0x000362000c1e1b00 */
[----:B------:R-:W-:-:S05]  /*2980*/  UMOV UR5, URZ ;  /* 0x000000ff00057c82 */ /* 0x000fca0008000000 */
.L_x_52:
[----:B------:R-:W4:Y:S01]  /*2990*/  S2UR UR9, SR_CgaCtaId ;  /* 0x00000000000979c3 */ /* 0x000f220000008800 */
[----:B------:R-:W-:Y:S02]  /*29a0*/  UMOV UR8, 0x400 ;  /* 0x0000040000087882 */ /* 0x000fe40000000000 */
[----:B----4-:R-:W-:-:S04]  /*29b0*/  ULEA UR8, UR9, UR8, 0x18 ;  /* 0x0000000809087291 */ /* 0x010fc8000f8ec0ff */
[----:B------:R-:W-:Y:S02]  /*29c0*/  UIMAD UR8, UR5, 0x18, UR8 ;  /* 0x00000018050878a4 */ /* 0x000fe4000f8e0208 */
[----:B------:R-:W-:-:S04]  /*29d0*/  UIADD3 UR5, UPT, UPT, UR5, 0x2, URZ ;  /* 0x0000000205057890 */ /* 0x000fc8000fffe0ff */
[----:B------:R-:W-:-:S03]  /*29e0*/  UISETP.NE.AND UP1, UPT, UR5, 0x200, UPT ;  /* 0x000002000500788c */ /* 0x000fc6000bf25270 */
[----:B------:R-:W3:Y:S04]  /*29f0*/  LDS.128 R16, [UR8] ;  /* 0x00000008ff107984 */ /* 0x000ee80008000c00 */
[----:B------:R-:W2:Y:S01]  /*2a00*/  LDS.64 R40, [UR8+0x10] ;  /* 0x00001008ff287984 */ /* 0x000ea20008000a00 */
[----:B---3--:R-:W-:Y:S02]  /*2a10*/  DADD R2, R18, -UR18 ;  /* 0x8000001212027e29 */ /* 0x008fe40008000000 */
[----:B------:R-:W-:Y:S02]  /*2a20*/  DADD R4, R16, -UR16 ;  /* 0x8000001010047e29 */ /* 0x000fe40008000000 */
[----:B--2---:R-:W-:-:S04]  /*2a30*/  DADD R8, R40, -UR14 ;  /* 0x8000000e28087e29 */ /* 0x004fc80008000000 */
[----:B------:R-:W-:-:S08]  /*2a40*/  DMUL R2, R2, R2 ;  /* 0x0000000202027228 */ /* 0x000fd00000000000 */
[----:B------:R-:W-:-:S08]  /*2a50*/  DFMA R2, R4, R4, R2 ;  /* 0x000000040402722b */ /* 0x000fd00000000002 */
[----:B------:R-:W-:Y:S01]  /*2a60*/  DFMA R8, R8, R8, R2 ;  /* 0x000000080808722b */ /* 0x000fe20000000002 */
[----:B------:R-:W-:Y:S01]  /*2a70*/  MOV R2, 0x0 ;  /* 0x0000000000027802 */ /* 0x000fe20000000f00 */
[----:B------:R-:W-:-:S04]  /*2a80*/  IMAD.MOV.U32 R3, RZ, RZ, 0x3fd80000 ;  /* 0x3fd80000ff037424 */ /* 0x000fc800078e00ff */
[----:B------:R-:W2:Y:S04]  /*2a90*/  MUFU.RSQ64H R49, R9 ;  /* 0x0000000900317308 */ /* 0x000ea80000001c00 */
[----:B------:R-:W-:-:S05]  /*2aa0*/  VIADD R48, R9, 0xfcb00000 ;  /* 0xfcb0000009307836 */ /* 0x000fca0000000000 */
[----:B------:R-:W-:Y:S01]  /*2ab0*/  ISETP.GE.U32.AND P0, PT, R48, 0x7ca00000, PT ;  /* 0x7ca000003000780c */ /* 0x000fe20003f06070 */
[----:B--2---:R-:W-:-:S08]  /*2ac0*/  DMUL R4, R48, R48 ;  /* 0x0000003030047228 */ /* 0x004fd00000000000 */
        /* <DEDUP_REMOVED lines=13> */
[----:B01---5:R-:W-:Y:S05]  /*2ba0*/  CALL.REL.NOINC `($__internal_1_$__cuda_sm20_dsqrt_rn_f64_mediumpath_v1) ;  /* 0x0000007000a47944 */ /* 0x023fea0003c00000 */
[----:B------:R-:W-:Y:S02]  /*2bb0*/  IMAD.MOV.U32 R46, RZ, RZ, R2 ;  /* 0x000000ffff2e7224 */ /* 0x000fe400078e0002 */
[----:B------:R-:W-:-:S07]  /*2bc0*/  IMAD.MOV.U32 R47, RZ, RZ, R3 ;  /* 0x000000ffff2f7224 */ /* 0x000fce00078e0003 */
.L_x_40:
[----:B-----5:R-:W-:Y:S01]  /*2bd0*/  DADD R18, -R42, R18 ;  /* 0x000000002a127229 */ /* 0x020fe20000000112 */
        /* <DEDUP_REMOVED lines=22> */
[----:B------:R-:W-:Y:S01]  /*2d40*/  MOV R2, R18 ;  /* 0x0000001200027202 */ /* 0x000fe20000000f00 */
[----:B------:R-:W-:Y:S01]  /*2d50*/  IMAD.MOV.U32 R0, RZ, RZ, R16 ;  /* 0x000000ffff007224 */ /* 0x000fe200078e0010 */
[----:B------:R-:W-:-:S07]  /*2d60*/  MOV R12, 0x2d80 ;  /* 0x00002d80000c7802 */ /* 0x000fce0000000f00 */
[----:B01----:R-:W-:Y:S05]  /*2d70*/  CALL.REL.NOINC `($__internal_1_$__cuda_sm20_dsqrt_rn_f64_mediumpath_v1) ;  /* 0x0000007000307944 */ /* 0x003fea0003c00000 */
[----:B------:R-:W-:Y:S02]  /*2d80*/  IMAD.MOV.U32 R40, RZ, RZ, R2 ;  /* 0x000000ffff287224 */ /* 0x000fe400078e0002 */
[----:B------:R-:W-:-:S07]  /*2d90*/  IMAD.MOV.U32 R41, RZ, RZ, R3 ;  /* 0x000000ffff297224 */ /* 0x000fce00078e0003 */
.L_x_42:
[----:B------:R-:W-:Y:S05]  /*2da0*/  BSYNC.RECONVERGENT B1 ;  /* 0x0000000000017941 */ /* 0x000fea0003800200 */
.L_x_41:
        /* <DEDUP_REMOVED lines=13> */
[----:B------:R-:W2:Y:S08]  /*2e80*/  F2I.F64 R0, R4 ;  /* 0x0000000400007311 */ /* 0x000eb00000301100 */
[----:B--2---:R-:W2:Y:S02]  /*2e90*/  I2F.F64 R2, R0 ;  /* 0x0000000000027312 */ /* 0x004ea40000201c00 */
[----:B--2---:R-:W-:Y:S01]  /*2ea0*/  DFMA R6, R2, -UR12, R40 ;  /* 0x8000000c02067c2b */ /* 0x004fe20008000028 */
[----:B------:R-:W-:Y:S01]  /*2eb0*/  UMOV UR12, 0x33145c00 ;  /* 0x33145c00000c7882 */ /* 0x000fe20000000000 */
[----:B------:R-:W-:-:S06]  /*2ec0*/  UMOV UR13, 0x3c91a626 ;  /* 0x3c91a626000d7882 */ /* 0x000fcc0000000000 */
[----:B------:R-:W-:Y:S01]  /*2ed0*/  DFMA R6, R2, -UR12, R6 ;  /* 0x8000000c02067c2b */ /* 0x000fe20008000006 */
[----:B------:R-:W-:Y:S01]  /*2ee0*/  UMOV UR12, 0x252049c0 ;  /* 0x252049c0000c7882 */ /* 0x000fe20000000000 */
[----:B------:R-:W-:-:S06]  /*2ef0*/  UMOV UR13, 0x397b839a ;  /* 0x397b839a000d7882 */ /* 0x000fcc0000000000 */
[----:B------:R-:W-:Y:S01]  /*2f00*/  DFMA R6, R2, -UR12, R6 ;  /* 0x8000000c02067c2b */ /* 0x000fe20008000006 */
[----:B------:R-:W-:Y:S10]  /*2f10*/  @!P0 BRA `(.L_x_45) ;  /* 0x00000000001c8947 */ /* 0x000ff40003800000 */
[----:B------:R-:W-:Y:S02]  /*2f20*/  MOV R6, R40 ;  /* 0x0000002800067202 */ /* 0x000fe40000000f00 */
[----:B------:R-:W-:-:S07]  /*2f30*/  MOV R16, 0x2f50 ;  /* 0x00002f5000107802 */ /* 0x000fce0000000f00 */
[----:B01----:R-:W-:Y:S05]  /*2f40*/  CALL.REL.NOINC `($_Z8focus_ab7double3PKS_iS1_iPfS2_$__internal_trig_reduction_slowpathd) ;  /* 0x00000070005c7944 */ /* 0x003fea0003c00000 */
[----:B------:R-:W-:Y:S01]  /*2f50*/  IMAD.MOV.U32 R0, RZ, RZ, R4 ;  /* 0x000000ffff007224 */ /* 0x000fe200078e0004 */
[----:B------:R-:W-:Y:S06]  /*2f60*/  BRA `(.L_x_45) ;  /* 0x0000000000087947 */ /* 0x000fec0003800000 */
.L_x_44:
[----:B------:R-:W-:Y:S01]  /*2f70*/  DMUL R6, RZ, R40 ;  /* 0x00000028ff067228 */ /* 0x000fe20000000000 */
[----:B------:R-:W-:-:S10]  /*2f80*/  IMAD.MOV.U32 R0, RZ, RZ, RZ ;  /* 0x000000ffff007224 */ /* 0x000fd400078e00ff */
.L_x_45:
[----:B------:R-:W-:Y:S05]  /*2f90*/  BSYNC.RECONVERGENT B2 ;  /* 0x0000000000027941 */ /* 0x000fea0003800200 */
.L_x_43:
[----:B------:R-:W2:Y:S01]  /*2fa0*/  LDS.128 R16, [UR8+0x20] ;  /* 0x00002008ff107984 */ /* 0x000ea20008000c00 */
[----:B------:R-:W-:Y:S01]  /*2fb0*/  DMUL R46, R6, R6 ;  /* 0x00000006062e7228 */ /* 0x000fe20000000000 */
[----:B------:R-:W-:Y:S01]  /*2fc0*/  IMAD.MOV.U32 R4, RZ, RZ, -0x3e107ad8 ;  /* 0xc1ef8528ff047424 */ /* 0x000fe200078e00ff */
[----:B------:R-:W-:Y:S01]  /*2fd0*/  MOV R5, 0x3e21eea7 ;  /* 0x3e21eea700057802 */ /* 0x000fe20000000f00 */
[----:B------:R-:W3:Y:S01]  /*2fe0*/  LDS.64 R40, [UR8+0x18] ;  /* 0x00001808ff287984 */ /* 0x000ee20008000a00 */
        /* <DEDUP_REMOVED lines=30> */
[----:B--2---:R-:W-:Y:S02]  /*31d0*/  DADD R8, R16, -UR18 ;  /* 0x8000001210087e29 */ /* 0x004fe40008000000 */
[----:B------:R-:W-:Y:S02]  /*31e0*/  DFMA R2, R46, R2, UR12 ;  /* 0x0000000c2e027e2b */ /* 0x000fe40008000002 */
[----:B---3--:R-:W-:-:S02]  /*31f0*/  DADD R48, R40, -UR16 ;  /* 0x8000001028307e29 */ /* 0x008fc40008000000 */
        /* <DEDUP_REMOVED lines=12> */
[----:B------:R-:W-:Y:S01]  /*32c0*/  MOV R6, 0x0 ;  /* 0x0000000000067802 */ /* 0x000fe20000000f00 */
[----:B------:R-:W-:Y:S02]  /*32d0*/  IMAD.MOV.U32 R7, RZ, RZ, 0x3fd80000 ;  /* 0x3fd80000ff077424 */ /* 0x000fe400078e00ff */
[----:B------:R-:W2:Y:S04]  /*32e0*/  MUFU.RSQ64H R49, R9 ;  /* 0x0000000900317308 */ /* 0x000ea80000001c00 */
[----:B------:R-:W-:-:S02]  /*32f0*/  VIADD R48, R9, 0xfcb00000 ;  /* 0xfcb0000009307836 */ /* 0x000fc40000000000 */
[----:B------:R-:W-:Y:S02]  /*3300*/  FSEL R53, R5, R3, !P0 ;  /* 0x0000000305357208 */ /* 0x000fe40004000000 */
[----:B------:R-:W-:Y:S02]  /*3310*/  LOP3.LUT R3, R3, 0x80000000, RZ, 0x3c, !PT ;  /* 0x8000000003037812 */ /* 0x000fe400078e3cff */
[----:B------:R-:W-:Y:S02]  /*3320*/  FSEL R52, R4, R2, !P0 ;  /* 0x0000000204347208 */ /* 0x000fe40004000000 */
[----:B------:R-:W-:Y:S02]  /*3330*/  FSEL R3, R3, R5, !P0 ;  /* 0x0000000503037208 */ /* 0x000fe40004000000 */
[----:B------:R-:W-:Y:S02]  /*3340*/  FSEL R2, R2, R4, !P0 ;  /* 0x0000000402027208 */ /* 0x000fe40004000000 */
[----:B------:R-:W-:Y:S01]  /*3350*/  ISETP.GE.U32.AND P0, PT, R48, 0x7ca00000, PT ;  /* 0x7ca000003000780c */ /* 0x000fe20003f06070 */
[----:B--2---:R-:W-:-:S08]  /*3360*/  DMUL R46, R48, R48 ;  /* 0x00000030302e7228 */ /* 0x004fd00000000000 */
[----:B------:R-:W-:-:S08]  /*3370*/  DFMA R46, R8, -R46, 1 ;  /* 0x3ff00000082e742b */ /* 0x000fd0000000082e */
[----:B------:R-:W-:Y:S02]  /*3380*/  DFMA R6, R46, R6, 0.5 ;  /* 0x3fe000002e06742b */ /* 0x000fe40000000006 */
[----:B------:R-:W-:-:S08]  /*3390*/  DMUL R50, R48, R46 ;  /* 0x0000002e30327228 */ /* 0x000fd00000000000 */
[----:B------:R-:W-:Y:S01]  /*33a0*/  DFMA R50, R6, R50, R48 ;  /* 0x000000320632722b */ /* 0x000fe20000000030 */
[----:B------:R-:W-:-:S05]  /*33b0*/  @P1 LOP3.LUT R7, R53, 0x80000000, RZ, 0x3c, !PT ;  /* 0x8000000035071812 */ /* 0x000fca00078e3cff */
[----:B------:R-:W-:Y:S01]  /*33c0*/  @P1 IMAD.MOV.U32 R53, RZ, RZ, R7 ;  /* 0x000000ffff351224 */ /* 0x000fe200078e0007 */
[----:B------:R-:W-:Y:S01]  /*33d0*/  @P1 LOP3.LUT R7, R3, 0x80000000, RZ, 0x3c, !PT ;  /* 0x8000000003071812 */ /* 0x000fe200078e3cff */
[----:B------:R-:W-:-:S04]  /*33e0*/  DMUL R4, R8, R50 ;  /* 0x0000003208047228 */ /* 0x000fc80000000000 */
[----:B------:R-:W-:Y:S01]  /*33f0*/  @P1 IMAD.MOV.U32 R3, RZ, RZ, R7 ;  /* 0x000000ffff031224 */ /* 0x000fe200078e0007 */
[----:B------:R-:W2:Y:S03]  /*3400*/  F2F.F32.F64 R53, R52 ;  /* 0x0000003400357310 */ /* 0x000ea60000301000 */
[----:B------:R-:W-:-:S05]  /*3410*/  DFMA R6, R4, -R4, R8 ;  /* 0x800000040406722b */ /* 0x000fca0000000008 */
[----:B------:R3:W4:Y:S01]  /*3420*/  F2F.F32.F64 R35, R2 ;  /* 0x0000000200237310 */ /* 0x0007220000301000 */
[----:B--2---:R-:W-:Y:S01]  /*3430*/  FADD R14, R53, R14 ;  /* 0x0000000e350e7221 */ /* 0x004fe20000000000 */
[----:B---3--:R-:W-:Y:S01]  /*3440*/  IADD3 R3, PT, PT, R51, -0x100000, RZ ;  /* 0xfff0000033037810 */ /* 0x008fe20007ffe0ff */
[----:B------:R-:W-:Y:S02]  /*3450*/  IMAD.MOV.U32 R2, RZ, RZ, R50 ;  /* 0x000000ffff027224 */ /* 0x000fe400078e0032 */
[----:B----4-:R-:W-:-:S04]  /*3460*/  FADD R26, R35, R26 ;  /* 0x0000001a231a7221 */ /* 0x010fc80000000000 */
[----:B------:R-:W-:Y:S01]  /*3470*/  DFMA R46, R6, R2, R4 ;  /* 0x00000002062e722b */ /* 0x000fe20000000004 */
[----:B------:R-:W-:Y:S10]  /*3480*/  @!P0 BRA `(.L_x_46) ;  /* 0x0000000000188947 */ /* 0x000ff40003800000 */
[----:B------:R-:W-:Y:S01]  /*3490*/  IMAD.MOV.U32 R2, RZ, RZ, R50 ;  /* 0x000000ffff027224 */ /* 0x000fe200078e0032 */
[----:B------:R-:W-:Y:S01]  /*34a0*/  MOV R12, 0x34d0 ;  /* 0x000034d0000c7802 */ /* 0x000fe20000000f00 */
[----:B------:R-:W-:-:S07]  /*34b0*/  IMAD.MOV.U32 R0, RZ, RZ, R48 ;  /* 0x000000ffff007224 */ /* 0x000fce00078e0030 */
[----:B01----:R-:W-:Y:S05]  /*34c0*/  CALL.REL.NOINC `($__internal_1_$__cuda_sm20_dsqrt_rn_f64_mediumpath_v1) ;  /* 0x00000068005c7944 */ /* 0x003fea0003c00000 */
[----:B------:R-:W-:Y:S01]  /*34d0*/  MOV R46, R2 ;  /* 0x00000002002e7202 */ /* 0x000fe20000000f00 */
[----:B------:R-:W-:-:S07]  /*34e0*/  IMAD.MOV.U32 R47, RZ, RZ, R3 ;  /* 0x000000ffff2f7224 */ /* 0x000fce00078e0003 */
.L_x_46:
[----:B------:R-:W-:Y:S01]  /*34f0*/  DADD R16, -R42, R16 ;  /* 0x000000002a107229 */ /* 0x000fe20000000110 */
        /* <DEDUP_REMOVED lines=25> */
[----:B01----:R-:W-:Y:S05]  /*3690*/  CALL.REL.NOINC `($__internal_1_$__cuda_sm20_dsqrt_rn_f64_mediumpath_v1) ;  /* 0x0000006400e87944 */ /* 0x003fea0003c00000 */
[----:B------:R-:W-:Y:S02]  /*36a0*/  IMAD.MOV.U32 R40, RZ, RZ, R2 ;  /* 0x000000ffff287224 */ /* 0x000fe400078e0002 */
[----:B------:R-:W-:-:S07]  /*36b0*/  IMAD.MOV.U32 R41, RZ, RZ, R3 ;  /* 0x000000ffff297224 */ /* 0x000fce00078e0003 */
.L_x_48:
[----:B------:R-:W-:Y:S05]  /*36c0*/  BSYNC.RECONVERGENT B1 ;  /* 0x0000000000017941 */ /* 0x000fea0003800200 */
.L_x_47:
        /* <DEDUP_REMOVED lines=25> */
[----:B01----:R-:W-:Y:S05]  /*3860*/  CALL.REL.NOINC `($_Z8focus_ab7double3PKS_iS1_iPfS2_$__internal_trig_reduction_slowpathd) ;  /* 0x0000006800147944 */ /* 0x003fea0003c00000 */
[----:B------:R-:W-:Y:S01]  /*3870*/  MOV R0, R4 ;  /* 0x0000000400007202 */ /* 0x000fe20000000f00 */
[----:B------:R-:W-:Y:S02]  /*3880*/  IMAD.MOV.U32 R8, RZ, RZ, R6 ;  /* 0x000000ffff087224 */ /* 0x000fe400078e0006 */
[----:B------:R-:W-:Y:S01]  /*3890*/  IMAD.MOV.U32 R9, RZ, RZ, R7 ;  /* 0x000000ffff097224 */ /* 0x000fe200078e0007 */
[----:B------:R-:W-:Y:S06]  /*38a0*/  BRA `(.L_x_51) ;  /* 0x0000000000087947 */ /* 0x000fec0003800000 */
.L_x_50:
[----:B------:R-:W-:Y:S01]  /*38b0*/  DMUL R8, RZ, R6 ;  /* 0x00000006ff087228 */ /* 0x000fe20000000000 */
[----:B------:R-:W-:-:S10]  /*38c0*/  IMAD.MOV.U32 R0, RZ, RZ, RZ ;  /* 0x000000ffff007224 */ /* 0x000fd400078e00ff */
.L_x_51:
[----:B------:R-:W-:Y:S05]  /*38d0*/  BSYNC.RECONVERGENT B2 ;  /* 0x0000000000027941 */ /* 0x000fea0003800200 */
.L_x_49:
[----:B------:R-:W-:Y:S01]  /*38e0*/  DMUL R6, R8, R8 ;  /* 0x0000000808067228 */ /* 0x000fe20000000000 */
[----:B------:R-:W-:Y:S01]  /*38f0*/  MOV R2, 0xc1ef8528 ;  /* 0xc1ef852800027802 */ /* 0x000fe20000000f00 */
[----:B------:R-:W-:Y:S01]  /*3900*/  IMAD.MOV.U32 R3, RZ, RZ, 0x3e21eea7 ;  /* 0x3e21eea7ff037424 */ /* 0x000fe200078e00ff */
[----:B------:R-:W-:Y:S01]  /*3910*/  UMOV UR8, 0x20fd8164 ;  /* 0x20fd816400087882 */ /* 0x000fe20000000000 */
[----:B------:R-:W-:Y:S01]  /*3920*/  IMAD.MOV.U32 R4, RZ, RZ, 0x2cb0d246 ;  /* 0x2cb0d246ff047424 */ /* 0x000fe200078e00ff */
[----:B------:R-:W-:Y:S01]  /*3930*/  UMOV UR9, 0x3da8ff83 ;  /* 0x3da8ff8300097882 */ /* 0x000fe20000000000 */
[----:B------:R-:W-:Y:S01]  /*3940*/  IMAD.MOV.U32 R5, RZ, RZ, 0x3e5ae5f1 ;  /* 0x3e5ae5f1ff057424 */ /* 0x000fe200078e00ff */
[----:B------:R-:W-:Y:S01]  /*3950*/  UMOV UR12, 0xf9785eba ;  /* 0xf9785eba000c7882 */ /* 0x000fe20000000000 */
[----:B------:R-:W-:Y:S01]  /*3960*/  UMOV UR13, 0x3de5db65 ;  /* 0x3de5db65000d7882 */ /* 0x000fe20000000000 */
[C---:B------:R-:W-:Y:S01]  /*3970*/  DFMA R2, R6.reuse, -UR8, R2 ;  /* 0x8000000806027c2b */ /* 0x040fe20008000002 */
[----:B------:R-:W-:Y:S01]  /*3980*/  UMOV UR8, 0x8e06e6d9 ;  /* 0x8e06e6d900087882 */ /* 0x000fe20000000000 */
[----:B------:R-:W-:Y:S01]  /*3990*/  UMOV UR9, 0x3e927e4f ;  /* 0x3e927e4f00097882 */ /* 0x000fe20000000000 */
[----:B------:R-:W-:Y:S01]  /*39a0*/  DFMA R4, R6, UR12, -R4 ;  /* 0x0000000c06047c2b */ /* 0x000fe20008000804 */
[----:B------:R-:W-:Y:S01]  /*39b0*/  UMOV UR12, 0x69ace392 ;  /* 0x69ace392000c7882 */ /* 0x000fe20000000000 */
[----:B------:R-:W-:Y:S01]  /*39c0*/  UMOV UR13, 0x3ec71de3 ;  /* 0x3ec71de3000d7882 */ /* 0x000fe20000000000 */
[----:B------:R-:W-:-:S02]  /*39d0*/  LOP3.LUT P1, RZ, R0, 0x2, RZ, 0xc0, !PT ;  /* 0x0000000200ff7812 */ /* 0x000fc4000782c0ff */
[C---:B------:R-:W-:Y:S01]  /*39e0*/  DFMA R2, R6.reuse, R2, -UR8 ;  /* 0x8000000806027e2b */ /* 0x040fe20008000002 */
[----:B------:R-:W-:Y:S01]  /*39f0*/  UMOV UR8, 0x19ddbce9 ;  /* 0x19ddbce900087882 */ /* 0x000fe20000000000 */
[----:B------:R-:W-:Y:S01]  /*3a00*/  UMOV UR9, 0x3efa01a0 ;  /* 0x3efa01a000097882 */ /* 0x000fe20000000000 */
[----:B------:R-:W-:Y:S01]  /*3a10*/  DFMA R4, R6, R4, UR12 ;  /* 0x0000000c06047e2b */ /* 0x000fe20008000004 */
[----:B------:R-:W-:Y:S01]  /*3a20*/  UMOV UR12, 0x19db62a1 ;  /* 0x19db62a1000c7882 */ /* 0x000fe20000000000 */
[----:B------:R-:W-:-:S03]  /*3a30*/  UMOV UR13, 0x3f2a01a0 ;  /* 0x3f2a01a0000d7882 */ /* 0x000fc60000000000 */
[C---:B------:R-:W-:Y:S01]  /*3a40*/  DFMA R2, R6.reuse, R2, UR8 ;  /* 0x0000000806027e2b */ /* 0x040fe20008000002 */
[----:B------:R-:W-:Y:S01]  /*3a50*/  UMOV UR8, 0x16c15d47 ;  /* 0x16c15d4700087882 */ /* 0x000fe20000000000 */
[----:B------:R-:W-:Y:S01]  /*3a60*/  UMOV UR9, 0x3f56c16c ;  /* 0x3f56c16c00097882 */ /* 0x000fe20000000000 */
[----:B------:R-:W-:Y:S01]  /*3a70*/  DFMA R4, R6, R4, -UR12 ;  /* 0x8000000c06047e2b */ /* 0x000fe20008000004 */
[----:B------:R-:W-:Y:S01]  /*3a80*/  UMOV UR12, 0x11110818 ;  /* 0x11110818000c7882 */ /* 0x000fe20000000000 */
[----:B------:R-:W-:-:S03]  /*3a90*/  UMOV UR13, 0x3f811111 ;  /* 0x3f811111000d7882 */ /* 0x000fc60000000000 */
[C---:B------:R-:W-:Y:S01]  /*3aa0*/  DFMA R2, R6.reuse, R2, -UR8 ;  /* 0x8000000806027e2b */ /* 0x040fe20008000002 */
[----:B------:R-:W-:Y:S01]  /*3ab0*/  UMOV UR8, 0x55555551 ;  /* 0x5555555100087882 */ /* 0x000fe20000000000 */
[----:B------:R-:W-:Y:S01]  /*3ac0*/  UMOV UR9, 0x3fa55555 ;  /* 0x3fa5555500097882 */ /* 0x000fe20000000000 */
[----:B------:R-:W-:Y:S01]  /*3ad0*/  DFMA R4, R6, R4, UR12 ;  /* 0x0000000c06047e2b */ /* 0x000fe20008000004 */
[----:B------:R-:W-:Y:S01]  /*3ae0*/  UMOV UR12, 0x55555554 ;  /* 0x55555554000c7882 */ /* 0x000fe20000000000 */
[----:B------:R-:W-:-:S03]  /*3af0*/  UMOV UR13, 0x3fc55555 ;  /* 0x3fc55555000d7882 */ /* 0x000fc60000000000 */
[----:B------:R-:W-:-:S03]  /*3b00*/  DFMA R2, R6, R2, UR8 ;  /* 0x0000000806027e2b */ /* 0x000fc60008000002 */
[----:B------:R-:W-:-:S05]  /*3b10*/  DFMA R4, R6, R4, -UR12 ;  /* 0x8000000c06047e2b */ /* 0x000fca0008000004 */
[----:B------:R-:W-:-:S03]  /*3b20*/  DFMA R2, R6, R2, -0.5 ;  /* 0xbfe000000602742b */ /* 0x000fc60000000002 */
[----:B------:R-:W-:-:S05]  /*3b30*/  DFMA R4, R6, R4, RZ ;  /* 0x000000040604722b */ /* 0x000fca00000000ff */
[----:B------:R-:W-:Y:S01]  /*3b40*/  DFMA R2, R6, R2, 1 ;  /* 0x3ff000000602742b */ /* 0x000fe20000000002 */
[----:B------:R-:W-:Y:S02]  /*3b50*/  LOP3.LUT R6, R0, 0x1, RZ, 0xc0, !PT ;  /* 0x0000000100067812 */ /* 0x000fe400078ec0ff */
[----:B------:R-:W-:Y:S02]  /*3b60*/  DFMA R4, R4, R8, R8 ;  /* 0x000000080404722b */ /* 0x000fe40000000008 */
[----:B------:R-:W-:-:S08]  /*3b70*/  ISETP.NE.U32.AND P0, PT, R6, 0x1, PT ;  /* 0x000000010600780c */ /* 0x000fd00003f05070 */
[----:B------:R-:W-:Y:S02]  /*3b80*/  FSEL R7, R3, R5, !P0 ;  /* 0x0000000503077208 */ /* 0x000fe40004000000 */
[----:B------:R-:W-:Y:S02]  /*3b90*/  LOP3.LUT R5, R5, 0x80000000, RZ, 0x3c, !PT ;  /* 0x8000000005057812 */ /* 0x000fe400078e3cff */
[----:B------:R-:W-:Y:S02]  /*3ba0*/  @P1 LOP3.LUT R9, R7, 0x80000000, RZ, 0x3c, !PT ;  /* 0x8000000007091812 */ /* 0x000fe400078e3cff */
[----:B------:R-:W-:Y:S02]  /*3bb0*/  FSEL R5, R5, R3, !P0 ;  /* 0x0000000305057208 */ /* 0x000fe40004000000 */
[----:B------:R-:W-:Y:S02]  /*3bc0*/  @P1 MOV R7, R9 ;  /* 0x0000000900071202 */ /* 0x000fe40000000f00 */
[----:B------:R-:W-:-:S02]  /*3bd0*/  @P1 LOP3.LUT R3, R5, 0x80000000, RZ, 0x3c, !PT ;  /* 0x8000000005031812 */ /* 0x000fc400078e3cff */
[----:B------:R-:W-:Y:S02]  /*3be0*/  FSEL R6, R2, R4, !P0 ;  /* 0x0000000402067208 */ /* 0x000fe40004000000 */
[----:B------:R-:W-:Y:S01]  /*3bf0*/  FSEL R4, R4, R2, !P0 ;  /* 0x0000000204047208 */ /* 0x000fe20004000000 */
[----:B------:R-:W-:Y:S01]  /*3c00*/  @P1 IMAD.MOV.U32 R5, RZ, RZ, R3 ;  /* 0x000000ffff051224 */ /* 0x000fe200078e0003 */
[----:B------:R-:W2:Y:S08]  /*3c10*/  F2F.F32.F64 R7, R6 ;  /* 0x0000000600077310 */ /* 0x000eb00000301000 */
[----:B------:R-:W3:Y:S01]  /*3c20*/  F2F.F32.F64 R5, R4 ;  /* 0x0000000400057310 */ /* 0x000ee20000301000 */
[----:B--2---:R-:W-:Y:S01]  /*3c30*/  FADD R14, R14, R7 ;  /* 0x000000070e0e7221 */ /* 0x004fe20000000000 */
[----:B---3--:R-:W-:Y:S01]  /*3c40*/  FADD R26, R26, R5 ;  /* 0x000000051a1a7221 */ /* 0x008fe20000000000 */
[----:B------:R-:W-:Y:S06]  /*3c50*/  BRA.U UP1, `(.L_x_52) ;  /* 0xffffffed014c7547 */ /* 0x000fec000b83ffff */
[----:B------:R2:W5:Y:S01]  /*3c60*/  LDG.E.64 R44, desc[UR10][R36.64+0x48] ;  /* 0x0000480a242c7981 */ /* 0x000562000c1e1b00 */
[----:B------:R-:W3:Y:S03]  /*3c70*/  LDCU.64 UR14, c[0x0][0x390] ;  /* 0x00007200ff0e77ac */ /* 0x000ee60008000a00 */
[----:B------:R2:W5:Y:S01]  /*3c80*/  LDG.E.64 R42, desc[UR10][R36.64+0x50] ;  /* 0x0000500a242a7981 */ /* 0x000562000c1e1b00 */
[----:B------:R-:W4:Y:S03]  /*3c90*/  LDCU.128 UR16, c[0x0][0x380] ;  /* 0x00007000ff1077ac */ /* 0x000f260008000c00 */
[----:B------:R2:W5:Y:S01]  /*3ca0*/  LDG.E.64 R38, desc[UR10][R36.64+0x58] ;  /* 0x0000580a24267981 */ /* 0x000562000c1e1b00 */
[----:B------:R-:W-:-:S05]  /*3cb0*/  UMOV UR5, URZ ;  /* 0x000000ff00057c82 */ /* 0x000fca0008000000 */
.L_x_65:
[----:B------:R-:W0:Y:S01]  /*3cc0*/  S2UR UR9, SR_CgaCtaId ;  /* 0x00000000000979c3 */ /* 0x000e220000008800 */
[----:B------:R-:W-:Y:S02]  /*3cd0*/  UMOV UR8, 0x400 ;  /* 0x0000040000087882 */ /* 0x000fe40000000000 */
[----:B0-----:R-:W-:-:S04]  /*3ce0*/  ULEA UR8, UR9, UR8, 0x18 ;  /* 0x0000000809087291 */ /* 0x001fc8000f8ec0ff */
[----:B------:R-:W-:Y:S02]  /*3cf0*/  UIMAD UR8, UR5, 0x18, UR8 ;  /* 0x00000018050878a4 */ /* 0x000fe4000f8e0208 */
[----:B------:R-:W-:-:S04]  /*3d00*/  UIADD3 UR5, UPT, UPT, UR5, 0x2, URZ ;  /* 0x0000000205057890 */ /* 0x000fc8000fffe0ff */
[----:B------:R-:W-:-:S03]  /*3d10*/  UISETP.NE.AND UP1, UPT, UR5, 0x200, UPT ;  /* 0x000002000500788c */ /* 0x000fc6000bf25270 */
[----:B------:R-:W4:Y:S04]  /*3d20*/  LDS.128 R16, [UR8] ;  /* 0x00000008ff107984 */ /* 0x000f280008000c00 */
[----:B------:R-:W3:Y:S01]  /*3d30*/  LDS.64 R40, [UR8+0x10] ;  /* 0x00001008ff287984 */ /* 0x000ee20008000a00 */
[----:B----4-:R-:W-:Y:S02]  /*3d40*/  DADD R2, R18, -UR18 ;  /* 0x8000001212027e29 */ /* 0x010fe40008000000 */
[----:B------:R-:W-:Y:S02]  /*3d50*/  DADD R4, R16, -UR16 ;  /* 0x8000001010047e29 */ /* 0x000fe40008000000 */
[----:B---3--:R-:W-:-:S04]  /*3d60*/  DADD R8, R40, -UR14 ;  /* 0x8000000e28087e29 */ /* 0x008fc80008000000 */
[----:B------:R-:W-:-:S08]  /*3d70*/  DMUL R2, R2, R2 ;  /* 0x0000000202027228 */ /* 0x000fd00000000000 */
[----:B------:R-:W-:-:S08]  /*3d80*/  DFMA R2, R4, R4, R2 ;  /* 0x000000040402722b */ /* 0x000fd00000000002 */
[----:B------:R-:W-:Y:S01]  /*3d90*/  DFMA R8, R8, R8, R2 ;  /* 0x000000080808722b */ /* 0x000fe20000000002 */
[----:B------:R-:W-:Y:S01]  /*3da0*/  IMAD.MOV.U32 R2, RZ, RZ, 0x0 ;  /* 0x00000000ff027424 */ /* 0x000fe200078e00ff */
[----:B------:R-:W-:-:S04]  /*3db0*/  MOV R3, 0x3fd80000 ;  /* 0x3fd8000000037802 */ /* 0x000fc80000000f00 */
        /* <DEDUP_REMOVED lines=17> */
[----:B-12--5:R-:W-:Y:S05]  /*3ed0*/  CALL.REL.NOINC `($__internal_1_$__cuda_sm20_dsqrt_rn_f64_mediumpath_v1) ;  /* 0x0000005c00d87944 */ /* 0x026fea0003c00000 */
[----:B------:R-:W-:Y:S02]  /*3ee0*/  IMAD.MOV.U32 R46, RZ, RZ, R2 ;  /* 0x000000ffff2e7224 */ /* 0x000fe400078e0002 */
[----:B------:R-:W-:-:S07]  /*3ef0*/  IMAD.MOV.U32 R47, RZ, RZ, R3 ;  /* 0x000000ffff2f7224 */ /* 0x000fce00078e0003 */
.L_x_53:
        /* <DEDUP_REMOVED lines=26> */
[----:B-12---:R-:W-:Y:S05]  /*40a0*/  CALL.REL.NOINC `($__internal_1_$__cuda_sm20_dsqrt_rn_f64_mediumpath_v1) ;  /* 0x0000005c00647944 */ /* 0x006fea0003c00000 */
[----:B------:R-:W-:Y:S02]  /*40b0*/  IMAD.MOV.U32 R40, RZ, RZ, R2 ;  /* 0x000000ffff287224 */ /* 0x000fe400078e0002 */
[----:B------:R-:W-:-:S07]  /*40c0*/  IMAD.MOV.U32 R41, RZ, RZ, R3 ;  /* 0x000000ffff297224 */ /* 0x000fce00078e0003 */
.L_x_55:
[----:B------:R-:W-:Y:S05]  /*40d0*/  BSYNC.RECONVERGENT B1 ;  /* 0x0000000000017941 */ /* 0x000fea0003800200 */
.L_x_54:
        /* <DEDUP_REMOVED lines=25> */
[----:B-12---:R-:W-:Y:S05]  /*4270*/  CALL.REL.NOINC `($_Z8focus_ab7double3PKS_iS1_iPfS2_$__internal_trig_reduction_slowpathd) ;  /* 0x0000005c00907944 */ /* 0x006fea0003c00000 */
[----:B------:R-:W-:Y:S01]  /*4280*/  IMAD.MOV.U32 R0, RZ, RZ, R4 ;  /* 0x000000ffff007224 */ /* 0x000fe200078e0004 */
[----:B------:R-:W-:Y:S06]  /*4290*/  BRA `(.L_x_58) ;  /* 0x0000000000087947 */ /* 0x000fec0003800000 */
.L_x_57:
[----:B------:R-:W-:Y:S01]  /*42a0*/  DMUL R6, RZ, R40 ;  /* 0x00000028ff067228 */ /* 0x000fe20000000000 */
[----:B------:R-:W-:-:S10]  /*42b0*/  IMAD.MOV.U32 R0, RZ, RZ, RZ ;  /* 0x000000ffff007224 */ /* 0x000fd400078e00ff */
.L_x_58:
[----:B------:R-:W-:Y:S05]  /*42c0*/  BSYNC.RECONVERGENT B2 ;  /* 0x0000000000027941 */ /* 0x000fea0003800200 */
.L_x_56:
[----:B------:R-:W0:Y:S01]  /*42d0*/  LDS.128 R16, [UR8+0x20] ;  /* 0x00002008ff107984 */ /* 0x000e220008000c00 */
        /* <DEDUP_REMOVED lines=34> */
[----:B0-----:R-:W-:Y:S02]  /*4500*/  DADD R8, R16, -UR18 ;  /* 0x8000001210087e29 */ /* 0x001fe40008000000 */
        /* <DEDUP_REMOVED lines=16> */
[----:B------:R-:W0:Y:S04]  /*4610*/  MUFU.RSQ64H R49, R9 ;  /* 0x0000000900317308 */ /* 0x000e280000001c00 */
[----:B------:R-:W-:-:S02]  /*4620*/  VIADD R48, R9, 0xfcb00000 ;  /* 0xfcb0000009307836 */ /* 0x000fc40000000000 */
[----:B------:R-:W-:Y:S02]  /*4630*/  FSEL R53, R5, R3, !P0 ;  /* 0x0000000305357208 */ /* 0x000fe40004000000 */
[----:B------:R-:W-:Y:S02]  /*4640*/  LOP3.LUT R3, R3, 0x80000000, RZ, 0x3c, !PT ;  /* 0x8000000003037812 */ /* 0x000fe400078e3cff */
[----:B------:R-:W-:Y:S02]  /*4650*/  FSEL R52, R4, R2, !P0 ;  /* 0x0000000204347208 */ /* 0x000fe40004000000 */
[----:B------:R-:W-:Y:S02]  /*4660*/  FSEL R3, R3, R5, !P0 ;  /* 0x0000000503037208 */ /* 0x000fe40004000000 */
[----:B------:R-:W-:Y:S02]  /*4670*/  FSEL R2, R2, R4, !P0 ;  /* 0x0000000402027208 */ /* 0x000fe40004000000 */
[----:B------:R-:W-:Y:S01]  /*4680*/  ISETP.GE.U32.AND P0, PT, R48, 0x7ca00000, PT ;  /* 0x7ca000003000780c */ /* 0x000fe20003f06070 */
[----:B0-----:R-:W-:-:S08]  /*4690*/  DMUL R46, R48, R48 ;  /* 0x00000030302e7228 */ /* 0x001fd00000000000 */
        /* <DEDUP_REMOVED lines=8> */
[----:B------:R-:W0:Y:S02]  /*4720*/  F2F.F32.F64 R52, R52 ;  /* 0x0000003400347310 */ /* 0x000e240000301000 */
[----:B------:R-:W-:-:S04]  /*4730*/  @P1 IMAD.MOV.U32 R3, RZ, RZ, R7 ;  /* 0x000000ffff031224 */ /* 0x000fc800078e0007 */
[----:B------:R-:W-:Y:S02]  /*4740*/  DFMA R6, R4, -R4, R8 ;  /* 0x800000040406722b */ /* 0x000fe40000000008 */
[----:B------:R3:W4:Y:S01]  /*4750*/  F2F.F32.F64 R0, R2 ;  /* 0x0000000200007310 */ /* 0x0007220000301000 */
[----:B0-----:R-:W-:Y:S01]  /*4760*/  FADD R15, R52, R15 ;  /* 0x0000000f340f7221 */ /* 0x001fe20000000000 */
        /* <DEDUP_REMOVED lines=8> */
[----:B-12---:R-:W-:Y:S05]  /*47f0*/  CALL.REL.NOINC `($__internal_1_$__cuda_sm20_dsqrt_rn_f64_mediumpath_v1) ;  /* 0x0000005400907944 */ /* 0x006fea0003c00000 */
[----:B------:R-:W-:Y:S01]  /*4800*/  MOV R46, R2 ;  /* 0x00000002002e7202 */ /* 0x000fe20000000f00 */
[----:B------:R-:W-:-:S07]  /*4810*/  IMAD.MOV.U32 R47, RZ, RZ, R3 ;  /* 0x000000ffff2f7224 */ /* 0x000fce00078e0003 */
.L_x_59:
        /* <DEDUP_REMOVED lines=26> */
[----:B-12---:R-:W-:Y:S05]  /*49c0*/  CALL.REL.NOINC `($__internal_1_$__cuda_sm20_dsqrt_rn_f64_mediumpath_v1) ;  /* 0x00000054001c7944 */ /* 0x006fea0003c00000 */
[----:B------:R-:W-:Y:S02]  /*49d0*/  IMAD.MOV.U32 R40, RZ, RZ, R2 ;  /* 0x000000ffff287224 */ /* 0x000fe400078e0002 */
[----:B------:R-:W-:-:S07]  /*49e0*/  IMAD.MOV.U32 R41, RZ, RZ, R3 ;  /* 0x000000ffff297224 */ /* 0x000fce00078e0003 */
.L_x_61:
[----:B------:R-:W-:Y:S05]  /*49f0*/  BSYNC.RECONVERGENT B1 ;  /* 0x0000000000017941 */ /* 0x000fea0003800200 */
.L_x_60:
        /* <DEDUP_REMOVED lines=25> */
[----:B-12---:R-:W-:Y:S05]  /*4b90*/  CALL.REL.NOINC `($_Z8focus_ab7double3PKS_iS1_iPfS2_$__internal_trig_reduction_slowpathd) ;  /* 0x0000005400487944 */ /* 0x006fea0003c00000 */
[----:B------:R-:W-:Y:S01]  /*4ba0*/  MOV R0, R4 ;  /* 0x0000000400007202 */ /* 0x000fe20000000f00 */
[----:B------:R-:W-:Y:S02]  /*4bb0*/  IMAD.MOV.U32 R8, RZ, RZ, R6 ;  /* 0x000000ffff087224 */ /* 0x000fe400078e0006 */
[----:B------:R-:W-:Y:S01]  /*4bc0*/  IMAD.MOV.U32 R9, RZ, RZ, R7 ;  /* 0x000000ffff097224 */ /* 0x000fe200078e0007 */
[----:B------:R-:W-:Y:S06]  /*4bd0*/  BRA `(.L_x_64) ;  /* 0x0000000000087947 */ /* 0x000fec0003800000 */
.L_x_63:
[----:B------:R-:W-:Y:S01]  /*4be0*/  DMUL R8, RZ, R6 ;  /* 0x00000006ff087228 */ /* 0x000fe20000000000 */
[----:B------:R-:W-:-:S10]  /*4bf0*/  IMAD.MOV.U32 R0, RZ, RZ, RZ ;  /* 0x000000ffff007224 */ /* 0x000fd400078e00ff */
.L_x_64:
[----:B------:R-:W-:Y:S05]  /*4c00*/  BSYNC.RECONVERGENT B2 ;  /* 0x0000000000027941 */ /* 0x000fea0003800200 */
.L_x_62:
        /* <DEDUP_REMOVED lines=52> */
[----:B------:R-:W3:Y:S01]  /*4f50*/  F2F.F32.F64 R4, R4 ;  /* 0x0000000400047310 */ /* 0x000ee20000301000 */
[----:B0-----:R-:W-:Y:S01]  /*4f60*/  FADD R15, R15, R6 ;  /* 0x000000060f0f7221 */ /* 0x001fe20000000000 */
        /* <DEDUP_REMOVED lines=8> */
.L_x_78:
[----:B------:R-:W1:Y:S01]  /*4ff0*/  S2UR UR9, SR_CgaCtaId ;  /* 0x00000000000979c3 */ /* 0x000e620000008800 */
[----:B------:R-:W-:Y:S02]  /*5000*/  UMOV UR8, 0x400 ;  /* 0x0000040000087882 */ /* 0x000fe40000000000 */
[----:B-1----:R-:W-:-:S04]  /*5010*/  ULEA UR8, UR9, UR8, 0x18 ;  /* 0x0000000809087291 */ /* 0x002fc8000f8ec0ff */
        /* <DEDUP_REMOVED lines=30> */
[----:B0-2--5:R-:W-:Y:S05]  /*5200*/  CALL.REL.NOINC `($__internal_1_$__cuda_sm20_dsqrt_rn_f64_mediumpath_v1) ;  /* 0x0000004c000c7944 */ /* 0x025fea0003c00000 */
[----:B------:R-:W-:Y:S02]  /*5210*/  IMAD.MOV.U32 R46, RZ, RZ, R2 ;  /* 0x000000ffff2e7224 */ /* 0x000fe400078e0002 */
[----:B------:R-:W-:-:S07]  /*5220*/  IMAD.MOV.U32 R47, RZ, RZ, R3 ;  /* 0x000000ffff2f7224 */ /* 0x000fce00078e0003 */
.L_x_66:
        /* <DEDUP_REMOVED lines=26> */
[----:B0-2---:R-:W-:Y:S05]  /*53d0*/  CALL.REL.NOINC `($__internal_1_$__cuda_sm20_dsqrt_rn_f64_mediumpath_v1) ;  /* 0x0000004800987944 */ /* 0x005fea0003c00000 */
[----:B------:R-:W-:Y:S02]  /*53e0*/  IMAD.MOV.U32 R40, RZ, RZ, R2 ;  /* 0x000000ffff287224 */ /* 0x000fe400078e0002 */
[----:B------:R-:W-:-:S07]  /*53f0*/  IMAD.MOV.U32 R41, RZ, RZ, R3 ;  /* 0x000000ffff297224 */ /* 0x000fce00078e0003 */
.L_x_68:
[----:B------:R-:W-:Y:S05]  /*5400*/  BSYNC.RECONVERGENT B1 ;  /* 0x0000000000017941 */ /* 0x000fea0003800200 */
.L_x_67:
        /* <DEDUP_REMOVED lines=25> */
[----:B0-2---:R-:W-:Y:S05]  /*55a0*/  CALL.REL.NOINC `($_Z8focus_ab7double3PKS_iS1_iPfS2_$__internal_trig_reduction_slowpathd) ;  /* 0x0000004800c47944 */ /* 0x005fea0003c00000 */
[----:B------:R-:W-:Y:S01]  /*55b0*/  IMAD.MOV.U32 R0, RZ, RZ, R4 ;  /* 0x000000ffff007224 */ /* 0x000fe200078e0004 */
[----:B------:R-:W-:Y:S06]  /*55c0*/  BRA `(.L_x_71) ;  /* 0x0000000000087947 */ /* 0x000fec0003800000 */
.L_x_70:
[----:B------:R-:W-:Y:S01]  /*55d0*/  DMUL R6, RZ, R40 ;  /* 0x00000028ff067228 */ /* 0x000fe20000000000 */
[----:B------:R-:W-:-:S10]  /*55e0*/  IMAD.MOV.U32 R0, RZ, RZ, RZ ;  /* 0x000000ffff007224 */ /* 0x000fd400078e00ff */
.L_x_71:
[----:B------:R-:W-:Y:S05]  /*55f0*/  BSYNC.RECONVERGENT B2 ;  /* 0x0000000000027941 */ /* 0x000fea0003800200 */
.L_x_69:
[----:B------:R-:W1:Y:S01]  /*5600*/  LDS.128 R16, [UR8+0x20] ;  /* 0x00002008ff107984 */ /* 0x000e620008000c00 */
        /* <DEDUP_REMOVED lines=69> */
[----:B------:R-:W1:Y:S03]  /*5a60*/  F2F.F32.F64 R53, R52 ;  /* 0x0000003400357310 */ /* 0x000e660000301000 */
[----:B------:R-:W-:-:S05]  /*5a70*/  DFMA R6, R4, -R4, R8 ;  /* 0x800000040406722b */ /* 0x000fca0000000008 */
[----:B------:R3:W4:Y:S01]  /*5a80*/  F2F.F32.F64 R35, R2 ;  /* 0x0000000200237310 */ /* 0x0007220000301000 */
[----:B-1----:R-:W-:Y:S01]  /*5a90*/  FADD R20, R53, R20 ;  /* 0x0000001435147221 */ /* 0x002fe20000000000 */
        /* <DEDUP_REMOVED lines=8> */
[----:B0-2---:R-:W-:Y:S05]  /*5b20*/  CALL.REL.NOINC `($__internal_1_$__cuda_sm20_dsqrt_rn_f64_mediumpath_v1) ;  /* 0x0000004000c47944 */ /* 0x005fea0003c00000 */
[----:B------:R-:W-:Y:S01]  /*5b30*/  MOV R46, R2 ;  /* 0x00000002002e7202 */ /* 0x000fe20000000f00 */
[----:B------:R-:W-:-:S07]  /*5b40*/  IMAD.MOV.U32 R47, RZ, RZ, R3 ;  /* 0x000000ffff2f7224 */ /* 0x000fce00078e0003 */
.L_x_72:
        /* <DEDUP_REMOVED lines=26> */
[----:B0-2---:R-:W-:Y:S05]  /*5cf0*/  CALL.REL.NOINC `($__internal_1_$__cuda_sm20_dsqrt_rn_f64_mediumpath_v1) ;  /* 0x0000004000507944 */ /* 0x005fea0003c00000 */
[----:B------:R-:W-:Y:S02]  /*5d00*/  IMAD.MOV.U32 R40, RZ, RZ, R2 ;  /* 0x000000ffff287224 */ /* 0x000fe400078e0002 */
[----:B------:R-:W-:-:S07]  /*5d10*/  IMAD.MOV.U32 R41, RZ, RZ, R3 ;  /* 0x000000ffff297224 */ /* 0x000fce00078e0003 */
.L_x_74:
[----:B------:R-:W-:Y:S05]  /*5d20*/  BSYNC.RECONVERGENT B1 ;  /* 0x0000000000017941 */ /* 0x000fea0003800200 */
.L_x_73:
        /* <DEDUP_REMOVED lines=25> */
[----:B0-2---:R-:W-:Y:S05]  /*5ec0*/  CALL.REL.NOINC `($_Z8focus_ab7double3PKS_iS1_iPfS2_$__internal_trig_reduction_slowpathd) ;  /* 0x00000040007c7944 */ /* 0x005fea0003c00000 */
[----:B------:R-:W-:Y:S01]  /*5ed0*/  MOV R0, R4 ;  /* 0x0000000400007202 */ /* 0x000fe20000000f00 */
[----:B------:R-:W-:Y:S02]  /*5ee0*/  IMAD.MOV.U32 R8, RZ, RZ, R6 ;  /* 0x000000ffff087224 */ /* 0x000fe400078e0006 */
[----:B------:R-:W-:Y:S01]  /*5ef0*/  IMAD.MOV.U32 R9, RZ, RZ, R7 ;  /* 0x000000ffff097224 */ /* 0x000fe200078e0007 */
[----:B------:R-:W-:Y:S06]  /*5f00*/  BRA `(.L_x_77) ;  /* 0x0000000000087947 */ /* 0x000fec0003800000 */
.L_x_76:
[----:B------:R-:W-:Y:S01]  /*5f10*/  DMUL R8, RZ, R6 ;  /* 0x00000006ff087228 */ /* 0x000fe20000000000 */
[----:B------:R-:W-:-:S10]  /*5f20*/  IMAD.MOV.U32 R0, RZ, RZ, RZ ;  /* 0x000000ffff007224 */ /* 0x000fd400078e00ff */
.L_x_77:
[----:B------:R-:W-:Y:S05]  /*5f30*/  BSYNC.RECONVERGENT B2 ;  /* 0x0000000000027941 */ /* 0x000fea0003800200 */
.L_x_75:
        /* <DEDUP_REMOVED lines=51> */
[----:B------:R-:W1:Y:S08]  /*6270*/  F2F.F32.F64 R7, R6 ;  /* 0x0000000600077310 */ /* 0x000e700000301000 */
[----:B------:R-:W3:Y:S01]  /*6280*/  F2F.F32.F64 R5, R4 ;  /* 0x0000000400057310 */ /* 0x000ee20000301000 */
[----:B-1----:R-:W-:Y:S01]  /*6290*/  FADD R20, R20, R7 ;  /* 0x0000000714147221 */ /* 0x002fe20000000000 */
        /* <DEDUP_REMOVED lines=8> */
.L_x_91:
        /* <DEDUP_REMOVED lines=36> */
.L_x_79:
        /* <DEDUP_REMOVED lines=29> */
.L_x_81:
[----:B------:R-:W-:Y:S05]  /*6730*/  BSYNC.RECONVERGENT B1 ;  /* 0x0000000000017941 */ /* 0x000fea0003800200 */
.L_x_80:
        /* <DEDUP_REMOVED lines=28> */
.L_x_83:
[----:B------:R-:W-:Y:S01]  /*6900*/  DMUL R6, RZ, R40 ;  /* 0x00000028ff067228 */ /* 0x000fe20000000000 */
[----:B------:R-:W-:-:S10]  /*6910*/  IMAD.MOV.U32 R0, RZ, RZ, RZ ;  /* 0x000000ffff007224 */ /* 0x000fd400078e00ff */
.L_x_84:
[----:B------:R-:W-:Y:S05]  /*6920*/  BSYNC.RECONVERGENT B2 ;  /* 0x0000000000027941 */ /* 0x000fea0003800200 */
.L_x_82:
        /* <DEDUP_REMOVED lines=85> */
.L_x_85:
        /* <DEDUP_REMOVED lines=29> */
.L_x_87:
[----:B------:R-:W-:Y:S05]  /*7050*/  BSYNC.RECONVERGENT B1 ;  /* 0x0000000000017941 */ /* 0x000fea0003800200 */
.L_x_86:
        /* <DEDUP_REMOVED lines=30> */
.L_x_89:
[----:B------:R-:W-:Y:S01]  /*7240*/  DMUL R8, RZ, R6 ;  /* 0x00000006ff087228 */ /* 0x000fe20000000000 */
[----:B------:R-:W-:-:S10]  /*7250*/  IMAD.MOV.U32 R0, RZ, RZ, RZ ;  /* 0x000000ffff007224 */ /* 0x000fd400078e00ff */
.L_x_90:
[----:B------:R-:W-:Y:S05]  /*7260*/  BSYNC.RECONVERGENT B2 ;  /* 0x0000000000027941 */ /* 0x000fea0003800200 */
.L_x_88:
        /* <DEDUP_REMOVED lines=62> */
.L_x_104:
        /* <DEDUP_REMOVED lines=36> */
.L_x_92:
        /* <DEDUP_REMOVED lines=29> */
.L_x_94:
[----:B------:R-:W-:Y:S05]  /*7a60*/  BSYNC.RECONVERGENT B1 ;  /* 0x0000000000017941 */ /* 0x000fea0003800200 */
.L_x_93:
        /* <DEDUP_REMOVED lines=28> */
.L_x_96:
[----:B------:R-:W-:Y:S01]  /*7c30*/  DMUL R6, RZ, R40 ;  /* 0x00000028ff067228 */ /* 0x000fe20000000000 */
[----:B------:R-:W-:-:S10]  /*7c40*/  IMAD.MOV.U32 R0, RZ, RZ, RZ ;  /* 0x000000ffff007224 */ /* 0x000fd400078e00ff */
.L_x_97:
[----:B------:R-:W-:Y:S05]  /*7c50*/  BSYNC.RECONVERGENT B2 ;  /* 0x0000000000027941 */ /* 0x000fea0003800200 */
.L_x_95:
        /* <DEDUP_REMOVED lines=85> */
.L_x_98:
        /* <DEDUP_REMOVED lines=29> */
.L_x_100:
[----:B------:R-:W-:Y:S05]  /*8380*/  BSYNC.RECONVERGENT B1 ;  /* 0x0000000000017941 */ /* 0x000fea0003800200 */
.L_x_99:
        /* <DEDUP_REMOVED lines=30> */
.L_x_102:
[----:B------:R-:W-:Y:S01]  /*8570*/  DMUL R8, RZ, R6 ;  /* 0x00000006ff087228 */ /* 0x000fe20000000000 */
[----:B------:R-:W-:-:S10]  /*8580*/  IMAD.MOV.U32 R0, RZ, RZ, RZ ;  /* 0x000000ffff007224 */ /* 0x000fd400078e00ff */
.L_x_103:
[----:B------:R-:W-:Y:S05]  /*8590*/  BSYNC.RECONVERGENT B2 ;  /* 0x0000000000027941 */ /* 0x000fea0003800200 */
.L_x_101:
        /* <DEDUP_REMOVED lines=56> */
[----:B------:R1:W5:Y:S04]  /*8920*/  LDG.E.64 R44, desc[UR10][R36.64+0xa8] ;  /* 0x0000a80a242c7981 */ /* 0x000368000c1e1b00 */
[----:B------:R1:W5:Y:S04]  /*8930*/  LDG.E.64 R42, desc[UR10][R36.64+0xb0] ;  /* 0x0000b00a242a7981 */ /* 0x000368000c1e1b00 */
[----:B------:R1:W5:Y:S01]  /*8940*/  LDG.E.64 R38, desc[UR10][R36.64+0xb8] ;  /* 0x0000b80a24267981 */ /* 0x000362000c1e1b00 */
[----:B------:R-:W-:-:S07]  /*8950*/  IMAD.MOV.U32 R35, RZ, RZ, RZ ;  /* 0x000000ffff237224 */ /* 0x000fce00078e00ff */
.L_x_117:
[----:B------:R-:W3:Y:S01]  /*8960*/  S2R R3, SR_CgaCtaId ;  /* 0x0000000000037919 */ /* 0x000ee20000008800 */
[----:B------:R-:W-:Y:S01]  /*8970*/  MOV R0, 0x400 ;  /* 0x0000040000007802 */ /* 0x000fe20000000f00 */
[----:B------:R-:W4:Y:S08]  /*8980*/  LDC.64 R4, c[0x0][0x388] ;  /* 0x0000e200ff047b82 */ /* 0x000f300000000a00 */
[----:B------:R-:W0:Y:S01]  /*8990*/  LDC.64 R6, c[0x0][0x380] ;  /* 0x0000e000ff067b82 */ /* 0x000e220000000a00 */
[----:B---3--:R-:W-:-:S07]  /*89a0*/  LEA R0, R3, R0, 0x18 ;  /* 0x0000000003007211 */ /* 0x008fce00078ec0ff */
[----:B------:R-:W3:Y:S01]  /*89b0*/  LDC.64 R2, c[0x0][0x390] ;  /* 0x0000e400ff027b82 */ /* 0x000ee20000000a00 */
[C---:B------:R-:W-:Y:S02]  /*89c0*/  IMAD R40, R35.reuse, 0x18, R0 ;  /* 0x0000001823287824 */ /* 0x040fe400078e0200 */
[----:B------:R-:W-:-:S03]  /*89d0*/  VIADD R35, R35, 0x2 ;  /* 0x0000000223237836 */ /* 0x000fc60000000000 */
[----:B------:R-:W4:Y:S02]  /*89e0*/  LDS.128 R16, [R40] ;  /* 0x0000000028107984 */ /* 0x000f240000000c00 */
[----:B------:R-:W-:Y:S02]  /*89f0*/  ISETP.NE.AND P2, PT, R35, 0x200, PT ;  /* 0x000002002300780c */ /* 0x000fe40003f45270 */
[----:B------:R-:W3:Y:S01]  /*8a00*/  LDS.64 R46, [R40+0x10] ;  /* 0x00001000282e7984 */ /* 0x000ee20000000a00 */
[----:B----4-:R-:W-:Y:S02]  /*8a10*/  DADD R4, R18, -R4 ;  /* 0x0000000012047229 */ /* 0x010fe40000000804 */
[----:B0-----:R-:W-:Y:S02]  /*8a20*/  DADD R6, R16, -R6 ;  /* 0x0000000010067229 */ /* 0x001fe40000000806 */
[----:B---3--:R-:W-:-:S04]  /*8a30*/  DADD R2, R46, -R2 ;  /* 0x000000002e027229 */ /* 0x008fc80000000802 */
[----:B------:R-:W-:-:S08]  /*8a40*/  DMUL R4, R4, R4 ;  /* 0x0000000404047228 */ /* 0x000fd00000000000 */
        /* <DEDUP_REMOVED lines=13> */
[----:B------:R-:W-:Y:S01]  /*8b20*/  VIADD R3, R53, 0xfff00000 ;  /* 0xfff0000035037836 */ /* 0x000fe20000000000 */
[----:B------:R-:W-:-:S05]  /*8b30*/  MOV R2, R52 ;  /* 0x0000003400027202 */ /* 0x000fca0000000f00 */
[----:B------:R-:W-:-:S08]  /*8b40*/  DFMA R6, R4, -R4, R8 ;  /* 0x800000040406722b */ /* 0x000fd00000000008 */
[----:B------:R-:W-:Y:S01]  /*8b50*/  DFMA R48, R6, R2, R4 ;  /* 0x000000020630722b */ /* 0x000fe20000000004 */
[----:B------:R-:W-:Y:S10]  /*8b60*/  @!P0 BRA `(.L_x_105) ;  /* 0x0000000000188947 */ /* 0x000ff40003800000 */
[----:B------:R-:W-:Y:S01]  /*8b70*/  IMAD.MOV.U32 R2, RZ, RZ, R52 ;  /* 0x000000ffff027224 */ /* 0x000fe200078e0034 */
[----:B------:R-:W-:Y:S01]  /*8b80*/  MOV R12, 0x8bb0 ;  /* 0x00008bb0000c7802 */ /* 0x000fe20000000f00 */
[----:B------:R-:W-:-:S07]  /*8b90*/  IMAD.MOV.U32 R0, RZ, RZ, R50 ;  /* 0x000000ffff007224 */ /* 0x000fce00078e0032 */
[----:B-12--5:R-:W-:Y:S05]  /*8ba0*/  CALL.REL.NOINC `($__internal_1_$__cuda_sm20_dsqrt_rn_f64_mediumpath_v1) ;  /* 0x0000001000a47944 */ /* 0x026fea0003c00000 */
[----:B------:R-:W-:Y:S01]  /*8bb0*/  IMAD.MOV.U32 R48, RZ, RZ, R2 ;  /* 0x000000ffff307224 */ /* 0x000fe200078e0002 */
[----:B------:R-:W-:-:S07]  /*8bc0*/  MOV R49, R3 ;  /* 0x0000000300317202 */ /* 0x000fce0000000f00 */
.L_x_105:
        /* <DEDUP_REMOVED lines=29> */
.L_x_107:
[----:B------:R-:W-:Y:S05]  /*8da0*/  BSYNC.RECONVERGENT B1 ;  /* 0x0000000000017941 */ /* 0x000fea0003800200 */
.L_x_106:
[----:B------:R-:W-:Y:S01]  /*8db0*/  DADD R46, R46, R48 ;  /* 0x000000002e2e7229 */ /* 0x000fe20000000030 */
[----:B------:R-:W-:Y:S01]  /*8dc0*/  IMAD.MOV.U32 R6, RZ, RZ, 0x704a9409 ;  /* 0x704a9409ff067424 */ /* 0x000fe200078e00ff */
[----:B------:R-:W-:Y:S01]  /*8dd0*/  BSSY.RECONVERGENT B2, `(.L_x_108) ;  /* 0x000001e000027945 */ /* 0x000fe20003800200 */
[----:B------:R-:W-:-:S06]  /*8de0*/  IMAD.MOV.U32 R7, RZ, RZ, 0x40c88b2f ;  /* 0x40c88b2fff077424 */ /* 0x000fcc00078e00ff */
[----:B------:R-:W-:-:S08]  /*8df0*/  DMUL R6, R46, R6 ;  /* 0x000000062e067228 */ /* 0x000fd00000000000 */
[----:B------:R-:W-:-:S14]  /*8e00*/  DSETP.NEU.AND P0, PT, |R6|, +INF , PT ;  /* 0x7ff000000600742a */ /* 0x000fdc0003f0d200 */
[----:B------:R-:W-:Y:S05]  /*8e10*/  @!P0 BRA `(.L_x_109) ;  /* 0x00000000005c8947 */ /* 0x000fea0003800000 */
[----:B------:R-:W-:Y:S01]  /*8e20*/  MOV R2, 0x6dc9c883 ;  /* 0x6dc9c88300027802 */ /* 0x000fe20000000f00 */
[----:B------:R-:W-:Y:S01]  /*8e30*/  IMAD.MOV.U32 R3, RZ, RZ, 0x3fe45f30 ;  /* 0x3fe45f30ff037424 */ /* 0x000fe200078e00ff */
[C---:B------:R-:W-:Y:S01]  /*8e40*/  DSETP.GE.AND P0, PT, |R6|.reuse, 2.14748364800000000000e+09, PT ;  /* 0x41e000000600742a */ /* 0x040fe20003f06200 */
[----:B------:R-:W-:Y:S02]  /*8e50*/  IMAD.MOV.U32 R4, RZ, RZ, 0x54442d18 ;  /* 0x54442d18ff047424 */ /* 0x000fe400078e00ff */
[----:B------:R-:W-:Y:S02]  /*8e60*/  IMAD.MOV.U32 R5, RZ, RZ, 0x3ff921fb ;  /* 0x3ff921fbff057424 */ /* 0x000fe400078e00ff */
[----:B------:R-:W-:Y:S01]  /*8e70*/  DMUL R16, R6, R2 ;  /* 0x0000000206107228 */ /* 0x000fe20000000000 */
[----:B------:R-:W-:Y:S01]  /*8e80*/  MOV R2, 0x33145c00 ;  /* 0x33145c0000027802 */ /* 0x000fe20000000f00 */
[----:B------:R-:W-:-:S04]  /*8e90*/  IMAD.MOV.U32 R3, RZ, RZ, 0x3c91a626 ;  /* 0x3c91a626ff037424 */ /* 0x000fc800078e00ff */
[----:B------:R-:W0:Y:S08]  /*8ea0*/  F2I.F64 R0, R16 ;  /* 0x0000001000007311 */ /* 0x000e300000301100 */
[----:B0-----:R-:W0:Y:S02]  /*8eb0*/  I2F.F64 R8, R0 ;  /* 0x0000000000087312 */ /* 0x001e240000201c00 */
[----:B0-----:R-:W-:-:S08]  /*8ec0*/  DFMA R4, R8, -R4, R6 ;  /* 0x800000040804722b */ /* 0x001fd00000000006 */
[----:B------:R-:W-:Y:S01]  /*8ed0*/  DFMA R2, R8, -R2, R4 ;  /* 0x800000020802722b */ /* 0x000fe20000000004 */
[----:B------:R-:W-:Y:S02]  /*8ee0*/  IMAD.MOV.U32 R4, RZ, RZ, 0x252049c0 ;  /* 0x252049c0ff047424 */ /* 0x000fe400078e00ff */
[----:B------:R-:W-:-:S06]  /*8ef0*/  IMAD.MOV.U32 R5, RZ, RZ, 0x397b839a ;  /* 0x397b839aff057424 */ /* 0x000fcc00078e00ff */
[----:B------:R-:W-:Y:S01]  /*8f00*/  DFMA R4, R8, -R4, R2 ;  /* 0x800000040804722b */ /* 0x000fe20000000002 */
[----:B------:R-:W-:Y:S10]  /*8f10*/  @!P0 BRA `(.L_x_110) ;  /* 0x0000000000248947 */ /* 0x000ff40003800000 */
[----:B------:R-:W-:Y:S02]  /*8f20*/  MOV R41, R7 ;  /* 0x0000000700297202 */ /* 0x000fe40000000f00 */
[----:B------:R-:W-:-:S07]  /*8f30*/  MOV R16, 0x8f50 ;  /* 0x00008f5000107802 */ /* 0x000fce0000000f00 */
[----:B-12---:R-:W-:Y:S05]  /*8f40*/  CALL.REL.NOINC `($_Z8focus_ab7double3PKS_iS1_iPfS2_$__internal_trig_reduction_slowpathd) ;  /* 0x00000010005c7944 */ /* 0x006fea0003c00000 */
[----:B------:R-:W-:Y:S02]  /*8f50*/  IMAD.MOV.U32 R0, RZ, RZ, R4 ;  /* 0x000000ffff007224 */ /* 0x000fe400078e0004 */
[----:B------:R-:W-:Y:S02]  /*8f60*/  IMAD.MOV.U32 R4, RZ, RZ, R6 ;  /* 0x000000ffff047224 */ /* 0x000fe400078e0006 */
[----:B------:R-:W-:Y:S01]  /*8f70*/  IMAD.MOV.U32 R5, RZ, RZ, R7 ;  /* 0x000000ffff057224 */ /* 0x000fe200078e0007 */
[----:B------:R-:W-:Y:S06]  /*8f80*/  BRA `(.L_x_110) ;  /* 0x0000000000087947 */ /* 0x000fec0003800000 */
.L_x_109:
[----:B------:R-:W-:Y:S01]  /*8f90*/  DMUL R4, RZ, R6 ;  /* 0x00000006ff047228 */ /* 0x000fe20000000000 */
[----:B------:R-:W-:-:S10]  /*8fa0*/  MOV R0, RZ ;  /* 0x000000ff00007202 */ /* 0x000fd40000000f00 */
.L_x_110:
[----:B------:R-:W-:Y:S05]  /*8fb0*/  BSYNC.RECONVERGENT B2 ;  /* 0x0000000000027941 */ /* 0x000fea0003800200 */
.L_x_108:
[----:B------:R-:W0:Y:S01]  /*8fc0*/  LDS.128 R16, [R40+0x20] ;  /* 0x0000200028107984 */ /* 0x000e220000000c00 */
[----:B------:R-:W0:Y:S01]  /*8fd0*/  LDC.64 R8, c[0x0][0x388] ;  /* 0x0000e200ff087b82 */ /* 0x000e220000000a00 */
[----:B------:R-:W-:Y:S01]  /*8fe0*/  DMUL R6, R4, R4 ;  /* 0x0000000404067228 */ /* 0x000fe20000000000 */
[----:B------:R-:W-:Y:S01]  /*8ff0*/  IMAD.MOV.U32 R48, RZ, RZ, 0x20fd8164 ;  /* 0x20fd8164ff307424 */ /* 0x000fe200078e00ff */
[----:B------:R3:W4:Y:S01]  /*9000*/  LDS.64 R46, [R40+0x18] ;  /* 0x00001800282e7984 */ /* 0x0007220000000a00 */
[----:B------:R-:W-:Y:S01]  /*9010*/  IMAD.MOV.U32 R49, RZ, RZ, 0x3da8ff83 ;  /* 0x3da8ff83ff317424 */ /* 0x000fe200078e00ff */
[----:B------:R-:W-:Y:S01]  /*9020*/  MOV R51, 0x3e21eea7 ;  /* 0x3e21eea700337802 */ /* 0x000fe20000000f00 */
[----:B------:R-:W-:Y:S01]  /*9030*/  IMAD.MOV.U32 R50, RZ, RZ, -0x3e107ad8 ;  /* 0xc1ef8528ff327424 */ /* 0x000fe200078e00ff */
[----:B------:R-:W-:Y:S01]  /*9040*/  MOV R41, 0x3e5ae5f1 ;  /* 0x3e5ae5f100297802 */ /* 0x000fe20000000f00 */
[----:B------:R-:W4:Y:S01]  /*9050*/  LDC.64 R2, c[0x0][0x380] ;  /* 0x0000e000ff027b82 */ /* 0x000f220000000a00 */
[----:B------:R-:W-:Y:S01]  /*9060*/  LOP3.LUT P1, RZ, R0, 0x2, RZ, 0xc0, !PT ;  /* 0x0000000200ff7812 */ /* 0x000fe2000782c0ff */
[----:B---3--:R-:W-:-:S02]  /*9070*/  IMAD.MOV.U32 R40, RZ, RZ, 0x2cb0d246 ;  /* 0x2cb0d246ff287424 */ /* 0x008fc400078e00ff */
[----:B------:R-:W-:-:S04]  /*9080*/  DFMA R50, R6, -R48, R50 ;  /* 0x800000300632722b */ /* 0x000fc80000000032 */
[----:B------:R-:W3:Y:S01]  /*9090*/  LDC.64 R48, c[0x0][0x390] ;  /* 0x0000e400ff307b82 */ /* 0x000ee20000000a00 */
[----:B0-----:R-:W-:Y:S02]  /*90a0*/  DADD R8, R16, -R8 ;  /* 0x0000000010087229 */ /* 0x001fe40000000808 */
[----:B---3--:R-:W-:Y:S02]  /*90b0*/  DADD R48, R18, -R48 ;  /* 0x0000000012307229 */ /* 0x008fe40000000830 */
[----:B----4-:R-:W-:-:S04]  /*90c0*/  DADD R2, R46, -R2 ;  /* 0x000000002e027229 */ /* 0x010fc80000000802 */
[----:B------:R-:W-:-:S08]  /*90d0*/  DMUL R8, R8, R8 ;  /* 0x0000000808087228 */ /* 0x000fd00000000000 */
[----:B------:R-:W-:Y:S01]  /*90e0*/  DFMA R8, R2, R2, R8 ;  /* 0x000000020208722b */ /* 0x000fe20000000008 */
[----:B------:R-:W-:Y:S02]  /*90f0*/  IMAD.MOV.U32 R2, RZ, RZ, -0x687a146 ;  /* 0xf9785ebaff027424 */ /* 0x000fe400078e00ff */
[----:B------:R-:W-:-:S05]  /*9100*/  IMAD.MOV.U32 R3, RZ, RZ, 0x3de5db65 ;  /* 0x3de5db65ff037424 */ /* 0x000fca00078e00ff */
[----:B------:R-:W-:Y:S02]  /*9110*/  DFMA R8, R48, R48, R8 ;  /* 0x000000303008722b */ /* 0x000fe40000000008 */
[C---:B------:R-:W-:Y:S01]  /*9120*/  DFMA R40, R6.reuse, R2, -R40 ;  /* 0x000000020628722b */ /* 0x040fe20000000828 */
[----:B------:R-:W-:Y:S02]  /*9130*/  IMAD.MOV.U32 R2, RZ, RZ, -0x71f91927 ;  /* 0x8e06e6d9ff027424 */ /* 0x000fe400078e00ff */
[----:B------:R-:W-:Y:S01]  /*9140*/  IMAD.MOV.U32 R3, RZ, RZ, 0x3e927e4f ;  /* 0x3e927e4fff037424 */ /* 0x000fe200078e00ff */
[----:B------:R-:W0:Y:S04]  /*9150*/  MUFU.RSQ64H R49, R9 ;  /* 0x0000000900317308 */ /* 0x000e280000001c00 */
[----:B------:R-:W-:Y:S01]  /*9160*/  VIADD R48, R9, 0xfcb00000 ;  /* 0xfcb0000009307836 */ /* 0x000fe20000000000 */
[----:B------:R-:W-:Y:S01]  /*9170*/  DFMA R50, R6, R50, -R2 ;  /* 0x000000320632722b */ /* 0x000fe20000000802 */
[----:B------:R-:W-:Y:S01]  /*9180*/  IMAD.MOV.U32 R2, RZ, RZ, 0x69ace392 ;  /* 0x69ace392ff027424 */ /* 0x000fe200078e00ff */
[----:B------:R-:W-:-:S06]  /*9190*/  MOV R3, 0x3ec71de3 ;  /* 0x3ec71de300037802 */ /* 0x000fcc0000000f00 */
[----:B------:R-:W-:Y:S01]  /*91a0*/  DFMA R2, R6, R40, R2 ;  /* 0x000000280602722b */ /* 0x000fe20000000002 */
[----:B------:R-:W-:Y:S02]  /*91b0*/  IMAD.MOV.U32 R40, RZ, RZ, 0x19ddbce9 ;  /* 0x19ddbce9ff287424 */ /* 0x000fe400078e00ff */
[----:B------:R-:W-:-:S06]  /*91c0*/  IMAD.MOV.U32 R41, RZ, RZ, 0x3efa01a0 ;  /* 0x3efa01a0ff297424 */ /* 0x000fcc00078e00ff */
[----:B------:R-:W-:Y:S01]  /*91d0*/  DFMA R50, R6, R50, R40 ;  /* 0x000000320632722b */ /* 0x000fe20000000028 */
[----:B------:R-:W-:Y:S01]  /*91e0*/  IMAD.MOV.U32 R40, RZ, RZ, 0x19db62a1 ;  /* 0x19db62a1ff287424 */ /* 0x000fe200078e00ff */
[----:B------:R-:W-:-:S06]  /*91f0*/  MOV R41, 0x3f2a01a0 ;  /* 0x3f2a01a000297802 */ /* 0x000fcc0000000f00 */
[----:B------:R-:W-:Y:S01]  /*9200*/  DFMA R40, R6, R2, -R40 ;  /* 0x000000020628722b */ /* 0x000fe20000000828 */
[----:B------:R-:W-:Y:S02]  /*9210*/  IMAD.MOV.U32 R2, RZ, RZ, 0x16c15d47 ;  /* 0x16c15d47ff027424 */ /* 0x000fe400078e00ff */
[----:B------:R-:W-:-:S06]  /*9220*/  IMAD.MOV.U32 R3, RZ, RZ, 0x3f56c16c ;  /* 0x3f56c16cff037424 */ /* 0x000fcc00078e00ff */
        /* <DEDUP_REMOVED lines=9> */
[C---:B------:R-:W-:Y:S02]  /*92c0*/  DFMA R40, R6.reuse, R40, -0.5 ;  /* 0xbfe000000628742b */ /* 0x040fe40000000028 */
[----:B------:R-:W-:-:S06]  /*92d0*/  DFMA R2, R6, R50, -R2 ;  /* 0x000000320602722b */ /* 0x000fcc0000000802 */
[C---:B------:R-:W-:Y:S02]  /*92e0*/  DFMA R40, R6.reuse, R40, 1 ;  /* 0x3ff000000628742b */ /* 0x040fe40000000028 */
[----:B------:R-:W-:Y:S02]  /*92f0*/  DFMA R2, R6, R2, RZ ;  /* 0x000000020602722b */ /* 0x000fe400000000ff */
[----:B0-----:R-:W-:-:S06]  /*9300*/  DMUL R6, R48, R48 ;  /* 0x0000003030067228 */ /* 0x001fcc0000000000 */
[----:B------:R-:W-:Y:S01]  /*9310*/  DFMA R4, R2, R4, R4 ;  /* 0x000000040204722b */ /* 0x000fe20000000004 */
[----:B------:R-:W-:Y:S01]  /*9320*/  LOP3.LUT R2, R0, 0x1, RZ, 0xc0, !PT ;  /* 0x0000000100027812 */ /* 0x000fe200078ec0ff */
[----:B------:R-:W-:-:S03]  /*9330*/  DFMA R6, R8, -R6, 1 ;  /* 0x3ff000000806742b */ /* 0x000fc60000000806 */
[----:B------:R-:W-:-:S05]  /*9340*/  ISETP.NE.U32.AND P0, PT, R2, 0x1, PT ;  /* 0x000000010200780c */ /* 0x000fca0003f05070 */
[----:B------:R-:W-:Y:S01]  /*9350*/  LOP3.LUT R53, R5, 0x80000000, RZ, 0x3c, !PT ;  /* 0x8000000005357812 */ /* 0x000fe200078e3cff */
[----:B------:R-:W-:Y:S01]  /*9360*/  DMUL R50, R48, R6 ;  /* 0x0000000630327228 */ /* 0x000fe20000000000 */
[----:B------:R-:W-:Y:S02]  /*9370*/  FSEL R2, R40, R4, !P0 ;  /* 0x0000000428027208 */ /* 0x000fe40004000000 */
[----:B------:R-:W-:Y:S01]  /*9380*/  FSEL R3, R41, R5, !P0 ;  /* 0x0000000529037208 */ /* 0x000fe20004000000 */
[----:B------:R-:W-:Y:S01]  /*9390*/  IMAD.MOV.U32 R5, RZ, RZ, 0x3fd80000 ;  /* 0x3fd80000ff057424 */ /* 0x000fe200078e00ff */
[----:B------:R-:W-:Y:S01]  /*93a0*/  FSEL R52, R4, R40, !P0 ;  /* 0x0000002804347208 */ /* 0x000fe20004000000 */
[----:B------:R-:W-:Y:S01]  /*93b0*/  IMAD.MOV.U32 R4, RZ, RZ, 0x0 ;  /* 0x00000000ff047424 */ /* 0x000fe200078e00ff */
[----:B------:R-:W-:Y:S02]  /*93c0*/  FSEL R53, R53, R41, !P0 ;  /* 0x0000002935357208 */ /* 0x000fe40004000000 */
[----:B------:R-:W-:-:S03]  /*93d0*/  ISETP.GE.U32.AND P0, PT, R48, 0x7ca00000, PT ;  /* 0x7ca000003000780c */ /* 0x000fc60003f06070 */
[----:B------:R-:W-:Y:S01]  /*93e0*/  DFMA R4, R6, R4, 0.5 ;  /* 0x3fe000000604742b */ /* 0x000fe20000000004 */
[----:B------:R-:W-:-:S05]  /*93f0*/  @P1 LOP3.LUT R7, R53, 0x80000000, RZ, 0x3c, !PT ;  /* 0x8000000035071812 */ /* 0x000fca00078e3cff */
[----:B------:R-:W-:Y:S02]  /*9400*/  @P1 IMAD.MOV.U32 R53, RZ, RZ, R7 ;  /* 0x000000ffff351224 */ /* 0x000fe400078e0007 */
[----:B------:R-:W-:Y:S01]  /*9410*/  DFMA R50, R4, R50, R48 ;  /* 0x000000320432722b */ /* 0x000fe20000000030 */
[----:B------:R-:W-:Y:S01]  /*9420*/  @P1 LOP3.LUT R5, R3, 0x80000000, RZ, 0x3c, !PT ;  /* 0x8000000003051812 */ /* 0x000fe200078e3cff */
[----:B------:R-:W0:Y:S03]  /*9430*/  F2F.F32.F64 R52, R52 ;  /* 0x0000003400347310 */ /* 0x000e260000301000 */
[----:B------:R-:W-:-:S03]  /*9440*/  @P1 MOV R3, R5 ;  /* 0x0000000500031202 */ /* 0x000fc60000000f00 */
[----:B------:R-:W-:Y:S02]  /*9450*/  DMUL R4, R8, R50 ;  /* 0x0000003208047228 */ /* 0x000fe40000000000 */
[----:B------:R3:W4:Y:S06]  /*9460*/  F2F.F32.F64 R0, R2 ;  /* 0x0000000200007310 */ /* 0x00072c0000301000 */
[----:B------:R-:W-:Y:S01]  /*9470*/  DFMA R6, R4, -R4, R8 ;  /* 0x800000040406722b */ /* 0x000fe20000000008 */
[----:B0-----:R-:W-:Y:S01]  /*9480*/  FADD R31, R52, R31 ;  /* 0x0000001f341f7221 */ /* 0x001fe20000000000 */
[----:B---3--:R-:W-:-:S02]  /*9490*/  VIADD R3, R51, 0xfff00000 ;  /* 0xfff0000033037836 */ /* 0x008fc40000000000 */
[----:B------:R-:W-:Y:S02]  /*94a0*/  IMAD.MOV.U32 R2, RZ, RZ, R50 ;  /* 0x000000ffff027224 */ /* 0x000fe400078e0032 */
[----:B----4-:R-:W-:-:S04]  /*94b0*/  FADD R23, R0, R23 ;  /* 0x0000001700177221 */ /* 0x010fc80000000000 */
        /* <DEDUP_REMOVED lines=8> */
.L_x_111:
        /* <DEDUP_REMOVED lines=10> */
[----:B------:R-:W-:-:S04]  /*95e0*/  IADD3 R16, PT, PT, R9, -0x3500000, RZ ;  /* 0xfcb0000009107810 */ /* 0x000fc80007ffe0ff */
[----:B------:R-:W-:Y:S02]  /*95f0*/  ISETP.GE.U32.AND P0, PT, R16, 0x7ca00000, PT ;  /* 0x7ca000001000780c */ /* 0x000fe40003f06070 */
        /* <DEDUP_REMOVED lines=14> */
[----:B-12---:R-:W-:Y:S05]  /*96e0*/  CALL.REL.NOINC `($__internal_1_$__cuda_sm20_dsqrt_rn_f64_mediumpath_v1) ;  /* 0x0000000400d47944 */ /* 0x006fea0003c00000 */
[----:B------:R-:W-:Y:S01]  /*96f0*/  IMAD.MOV.U32 R46, RZ, RZ, R2 ;  /* 0x000000ffff2e7224 */ /* 0x000fe200078e0002 */
[----:B------:R-:W-:-:S07]  /*9700*/  MOV R47, R3 ;  /* 0x00000003002f7202 */ /* 0x000fce0000000f00 */
.L_x_113:
[----:B------:R-:W-:Y:S05]  /*9710*/  BSYNC.RECONVERGENT B1 ;  /* 0x0000000000017941 */ /* 0x000fea0003800200 */
.L_x_112:
[----:B------:R-:W-:Y:S01]  /*9720*/  DADD R40, R46, R40 ;  /* 0x000000002e287229 */ /* 0x000fe20000000028 */
[----:B------:R-:W-:Y:S01]  /*9730*/  IMAD.MOV.U32 R6, RZ, RZ, 0x704a9409 ;  /* 0x704a9409ff067424 */ /* 0x000fe200078e00ff */
[----:B------:R-:W-:Y:S01]  /*9740*/  BSSY.RECONVERGENT B2, `(.L_x_114) ;  /* 0x000001e000027945 */ /* 0x000fe20003800200 */
[----:B------:R-:W-:-:S06]  /*9750*/  IMAD.MOV.U32 R7, RZ, RZ, 0x40c88b2f ;  /* 0x40c88b2fff077424 */ /* 0x000fcc00078e00ff */
[----:B------:R-:W-:-:S08]  /*9760*/  DMUL R6, R40, R6 ;  /* 0x0000000628067228 */ /* 0x000fd00000000000 */
[----:B------:R-:W-:-:S14]  /*9770*/  DSETP.NEU.AND P0, PT, |R6|, +INF , PT ;  /* 0x7ff000000600742a */ /* 0x000fdc0003f0d200 */
[----:B------:R-:W-:Y:S05]  /*9780*/  @!P0 BRA `(.L_x_115) ;  /* 0x00000000005c8947 */ /* 0x000fea0003800000 */
[----:B------:R-:W-:Y:S01]  /*9790*/  IMAD.MOV.U32 R2, RZ, RZ, 0x6dc9c883 ;  /* 0x6dc9c883ff027424 */ /* 0x000fe200078e00ff */
[----:B------:R-:W-:Y:S01]  /*97a0*/  MOV R3, 0x3fe45f30 ;  /* 0x3fe45f3000037802 */ /* 0x000fe20000000f00 */
[----:B------:R-:W-:Y:S01]  /*97b0*/  IMAD.MOV.U32 R8, RZ, RZ, 0x54442d18 ;  /* 0x54442d18ff087424 */ /* 0x000fe200078e00ff */
[C---:B------:R-:W-:Y:S01]  /*97c0*/  DSETP.GE.AND P0, PT, |R6|.reuse, 2.14748364800000000000e+09, PT ;  /* 0x41e000000600742a */ /* 0x040fe20003f06200 */
[----:B------:R-:W-:Y:S02]  /*97d0*/  IMAD.MOV.U32 R9, RZ, RZ, 0x3ff921fb ;  /* 0x3ff921fbff097424 */ /* 0x000fe400078e00ff */
[----:B------:R-:W-:Y:S01]  /*97e0*/  IMAD.MOV.U32 R18, RZ, RZ, 0x252049c0 ;  /* 0x252049c0ff127424 */ /* 0x000fe200078e00ff */
[----:B------:R-:W-:Y:S01]  /*97f0*/  DMUL R16, R6, R2 ;  /* 0x0000000206107228 */ /* 0x000fe20000000000 */
[----:B------:R-:W-:Y:S01]  /*9800*/  IMAD.MOV.U32 R19, RZ, RZ, 0x397b839a ;  /* 0x397b839aff137424 */ /* 0x000fe200078e00ff */
[----:B------:R-:W-:Y:S01]  /*9810*/  MOV R3, 0x3c91a626 ;  /* 0x3c91a62600037802 */ /* 0x000fe20000000f00 */
[----:B------:R-:W-:-:S03]  /*9820*/  IMAD.MOV.U32 R2, RZ, RZ, 0x33145c00 ;  /* 0x33145c00ff027424 */ /* 0x000fc600078e00ff */
[----:B------:R-:W0:Y:S08]  /*9830*/  F2I.F64 R0, R16 ;  /* 0x0000001000007311 */ /* 0x000e300000301100 */
[----:B0-----:R-:W0:Y:S02]  /*9840*/  I2F.F64 R4, R0 ;  /* 0x0000000000047312 */ /* 0x001e240000201c00 */
[----:B0-----:R-:W-:-:S08]  /*9850*/  DFMA R8, R4, -R8, R6 ;  /* 0x800000080408722b */ /* 0x001fd00000000006 */
[----:B------:R-:W-:-:S08]  /*9860*/  DFMA R2, R4, -R2, R8 ;  /* 0x800000020402722b */ /* 0x000fd00000000008 */
[----:B------:R-:W-:Y:S01]  /*9870*/  DFMA R18, R4, -R18, R2 ;  /* 0x800000120412722b */ /* 0x000fe20000000002 */
        /* <DEDUP_REMOVED lines=8> */
.L_x_115:
[----:B------:R-:W-:Y:S01]  /*9900*/  DMUL R18, RZ, R6 ;  /* 0x00000006ff127228 */ /* 0x000fe20000000000 */
[----:B------:R-:W-:-:S10]  /*9910*/  IMAD.MOV.U32 R0, RZ, RZ, RZ ;  /* 0x000000ffff007224 */ /* 0x000fd400078e00ff */
.L_x_116:
[----:B------:R-:W-:Y:S05]  /*9920*/  BSYNC.RECONVERGENT B2 ;  /* 0x0000000000027941 */ /* 0x000fea0003800200 */
.L_x_114:
[----:B------:R-:W-:Y:S01]  /*9930*/  DMUL R16, R18, R18 ;  /* 0x0000001212107228 */ /* 0x000fe20000000000 */
[----:B------:R-:W-:Y:S01]  /*9940*/  HFMA2 R4, -RZ, RZ, -44800, 430.5 ;  /* 0xf9785ebaff047431 */ /* 0x000fe200000001ff */
[----:B------:R-:W-:Y:S01]  /*9950*/  MOV R8, 0x20fd8164 ;  /* 0x20fd816400087802 */ /* 0x000fe20000000f00 */
[----:B------:R-:W-:Y:S01]  /*9960*/  IMAD.MOV.U32 R9, RZ, RZ, 0x3da8ff83 ;  /* 0x3da8ff83ff097424 */ /* 0x000fe200078e00ff */
[----:B------:R-:W-:Y:S01]  /*9970*/  LOP3.LUT P1, RZ, R0, 0x2, RZ, 0xc0, !PT ;  /* 0x0000000200ff7812 */ /* 0x000fe2000782c0ff */
[----:B------:R-:W-:Y:S02]  /*9980*/  IMAD.MOV.U32 R6, RZ, RZ, -0x3e107ad8 ;  /* 0xc1ef8528ff067424 */ /* 0x000fe400078e00ff */
[----:B------:R-:W-:Y:S02]  /*9990*/  IMAD.MOV.U32 R7, RZ, RZ, 0x3e21eea7 ;  /* 0x3e21eea7ff077424 */ /* 0x000fe400078e00ff */
[----:B------:R-:W-:Y:S02]  /*99a0*/  IMAD.MOV.U32 R5, RZ, RZ, 0x3de5db65 ;  /* 0x3de5db65ff057424 */ /* 0x000fe400078e00ff */
[----:B------:R-:W-:-:S02]  /*99b0*/  IMAD.MOV.U32 R2, RZ, RZ, 0x2cb0d246 ;  /* 0x2cb0d246ff027424 */ /* 0x000fc400078e00ff */
[----:B------:R-:W-:Y:S01]  /*99c0*/  IMAD.MOV.U32 R3, RZ, RZ, 0x3e5ae5f1 ;  /* 0x3e5ae5f1ff037424 */ /* 0x000fe200078e00ff */
[----:B------:R-:W-:-:S05]  /*99d0*/  DFMA R6, R16, -R8, R6 ;  /* 0x800000081006722b */ /* 0x000fca0000000006 */
[C---:B------:R-:W-:Y:S01]  /*99e0*/  DFMA R8, R16.reuse, R4, -R2 ;  /* 0x000000041008722b */ /* 0x040fe20000000802 */
[----:B------:R-:W-:Y:S01]  /*99f0*/  MOV R4, 0x8e06e6d9 ;  /* 0x8e06e6d900047802 */ /* 0x000fe20000000f00 */
[----:B------:R-:W-:Y:S02]  /*9a00*/  IMAD.MOV.U32 R5, RZ, RZ, 0x3e927e4f ;  /* 0x3e927e4fff057424 */ /* 0x000fe400078e00ff */
[----:B------:R-:W-:Y:S02]  /*9a10*/  IMAD.MOV.U32 R2, RZ, RZ, 0x69ace392 ;  /* 0x69ace392ff027424 */ /* 0x000fe400078e00ff */
[----:B------:R-:W-:Y:S02]  /*9a20*/  IMAD.MOV.U32 R3, RZ, RZ, 0x3ec71de3 ;  /* 0x3ec71de3ff037424 */ /* 0x000fe400078e00ff */
[----:B------:R-:W-:Y:S01]  /*9a30*/  DFMA R4, R16, R6, -R4 ;  /* 0x000000061004722b */ /* 0x000fe20000000804 */
[----:B------:R-:W-:Y:S01]  /*9a40*/  MOV R6, 0x19ddbce9 ;  /* 0x19ddbce900067802 */ /* 0x000fe20000000f00 */
[----:B------:R-:W-:-:S02]  /*9a50*/  IMAD.MOV.U32 R7, RZ, RZ, 0x3efa01a0 ;  /* 0x3efa01a0ff077424 */ /* 0x000fc400078e00ff */
[C---:B------:R-:W-:Y:S01]  /*9a60*/  DFMA R8, R16.reuse, R8, R2 ;  /* 0x000000081008722b */ /* 0x040fe20000000002 */
[----:B------:R-:W-:Y:S02]  /*9a70*/  IMAD.MOV.U32 R2, RZ, RZ, 0x19db62a1 ;  /* 0x19db62a1ff027424 */ /* 0x000fe400078e00ff */
[----:B------:R-:W-:Y:S01]  /*9a80*/  IMAD.MOV.U32 R3, RZ, RZ, 0x3f2a01a0 ;  /* 0x3f2a01a0ff037424 */ /* 0x000fe200078e00ff */
[----:B------:R-:W-:Y:S01]  /*9a90*/  DFMA R4, R16, R4, R6 ;  /* 0x000000041004722b */ /* 0x000fe20000000006 */
[----:B------:R-:W-:Y:S01]  /*9aa0*/  MOV R6, 0x16c15d47 ;  /* 0x16c15d4700067802 */ /* 0x000fe20000000f00 */
[----:B------:R-:W-:-:S03]  /*9ab0*/  IMAD.MOV.U32 R7, RZ, RZ, 0x3f56c16c ;  /* 0x3f56c16cff077424 */ /* 0x000fc600078e00ff */
[C---:B------:R-:W-:Y:S01]  /*9ac0*/  DFMA R8, R16.reuse, R8, -R2 ;  /* 0x000000081008722b */ /* 0x040fe20000000802 */
[----:B------:R-:W-:Y:S02]  /*9ad0*/  IMAD.MOV.U32 R2, RZ, RZ, 0x11110818 ;  /* 0x11110818ff027424 */ /* 0x000fe400078e00ff */
[----:B------:R-:W-:Y:S01]  /*9ae0*/  IMAD.MOV.U32 R3, RZ, RZ, 0x3f811111 ;  /* 0x3f811111ff037424 */ /* 0x000fe200078e00ff */
[----:B------:R-:W-:Y:S01]  /*9af0*/  DFMA R4, R16, R4, -R6 ;  /* 0x000000041004722b */ /* 0x000fe20000000806 */
[----:B------:R-:W-:Y:S01]  /*9b00*/  MOV R6, 0x55555551 ;  /* 0x5555555100067802 */ /* 0x000fe20000000f00 */
[----:B------:R-:W-:-:S03]  /*9b10*/  IMAD.MOV.U32 R7, RZ, RZ, 0x3fa55555 ;  /* 0x3fa55555ff077424 */ /* 0x000fc600078e00ff */
[C---:B------:R-:W-:Y:S01]  /*9b20*/  DFMA R8, R16.reuse, R8, R2 ;  /* 0x000000081008722b */ /* 0x040fe20000000002 */
[----:B------:R-:W-:Y:S02]  /*9b30*/  IMAD.MOV.U32 R2, RZ, RZ, 0x55555554 ;  /* 0x55555554ff027424 */ /* 0x000fe400078e00ff */
[----:B------:R-:W-:Y:S01]  /*9b40*/  IMAD.MOV.U32 R3, RZ, RZ, 0x3fc55555 ;  /* 0x3fc55555ff037424 */ /* 0x000fe200078e00ff */
[----:B------:R-:W-:Y:S01]  /*9b50*/  DFMA R4, R16, R4, R6 ;  /* 0x000000041004722b */ /* 0x000fe20000000006 */
[----:B------:R-:W-:-:S04]  /*9b60*/  LOP3.LUT R6, R0, 0x1, RZ, 0xc0, !PT ;  /* 0x0000000100067812 */ /* 0x000fc800078ec0ff */
[C---:B------:R-:W-:Y:S01]  /*9b70*/  DFMA R2, R16.reuse, R8, -R2 ;  /* 0x000000081002722b */ /* 0x040fe20000000802 */
[----:B------:R-:W-:Y:S02]  /*9b80*/  ISETP.NE.U32.AND P0, PT, R6, 0x1, PT ;  /* 0x000000010600780c */ /* 0x000fe40003f05070 */
[----:B------:R-:W-:-:S05]  /*9b90*/  DFMA R4, R16, R4, -0.5 ;  /* 0xbfe000001004742b */ /* 0x000fca0000000004 */
[----:B------:R-:W-:-:S03]  /*9ba0*/  DFMA R2, R16, R2, RZ ;  /* 0x000000021002722b */ /* 0x000fc600000000ff */
[----:B------:R-:W-:-:S05]  /*9bb0*/  DFMA R4, R16, R4, 1 ;  /* 0x3ff000001004742b */ /* 0x000fca0000000004 */
[----:B------:R-:W-:-:S10]  /*9bc0*/  DFMA R2, R2, R18, R18 ;  /* 0x000000120202722b */ /* 0x000fd40000000012 */
        /* <DEDUP_REMOVED lines=13> */
[----:B------:R-:W-:Y:S06]  /*9ca0*/  @P2 BRA `(.L_x_117) ;  /* 0xffffffec002c2947 */ /* 0x000fec000383ffff */
[----:B------:R-:W-:Y:S01]  /*9cb0*/  BAR.SYNC.DEFER_BLOCKING 0x0 ;  /* 0x0000000000007b1d */ /* 0x000fe20000010000 */
[----:B------:R-:W-:-:S04]  /*9cc0*/  UIADD3 UR6, UP1, UPT, UR6, 0x3000, URZ ;  /* 0x0000300006067890 */ /* 0x000fc8000ff3e0ff */
[----:B------:R-:W-:Y:S01]  /*9cd0*/  UIADD3.X UR7, UPT, UPT, URZ, UR7, URZ, UP1, !UPT ;  /* 0x00000007ff077290 */ /* 0x000fe20008ffe4ff */
[----:B------:R-:W-:Y:S11]  /*9ce0*/  BRA.U UP0, `(.L_x_118) ;  /* 0xffffff6500387547 */ /* 0x000ff6000b83ffff */
[----:B------:R-:W0:Y:S08]  /*9cf0*/  LDC.64 R2, c[0x0][0x3b8] ;  /* 0x0000ee00ff027b82 */ /* 0x000e300000000a00 */
[----:B------:R-:W3:Y:S01]  /*9d00*/  LDC.64 R4, c[0x0][0x3c0] ;  /* 0x0000f000ff047b82 */ /* 0x000ee20000000a00 */
[----:B0-----:R-:W-:-:S05]  /*9d10*/  IMAD.WIDE.U32 R2, R34, 0x4, R2 ;  /* 0x0000000422027825 */ /* 0x001fca00078e0002 */
[----:B------:R-:W-:Y:S01]  /*9d20*/  REDG.E.ADD.F32.FTZ.RN.STRONG.GPU desc[UR10][R2.64], R24 ;  /* 0x00000018020079a6 */ /* 0x000fe2000c12f30a */
[----:B---3--:R-:W-:-:S05]  /*9d30*/  IMAD.WIDE.U32 R34, R34, 0x4, R4 ;  /* 0x0000000422227825 */ /* 0x008fca00078e0004 */
[----:B------:R-:W-:Y:S04]  /*9d40*/  REDG.E.ADD.F32.FTZ.RN.STRONG.GPU desc[UR10][R34.64], R11 ;  /* 0x0000000b220079a6 */ /* 0x000fe8000c12f30a */
        /* <DEDUP_REMOVED lines=13> */
[----:B------:R-:W-:Y:S01]  /*9e20*/  REDG.E.ADD.F32.FTZ.RN.STRONG.GPU desc[UR10][R34.64+0x1c], R23 ;  /* 0x00001c17220079a6 */ /* 0x000fe2000c12f30a */
[----:B------:R-:W-:Y:S05]  /*9e30*/  EXIT ;  /* 0x000000000000794d */ /* 0x000fea0003800000 */
        .weak           $__internal_1_$__cuda_sm20_dsqrt_rn_f64_mediumpath_v1
        .type           $__internal_1_$__cuda_sm20_dsqrt_rn_f64_mediumpath_v1,@function
        .size           $__internal_1_$__cuda_sm20_dsqrt_rn_f64_mediumpath_v1,($_Z8focus_ab7double3PKS_iS1_iPfS2_$__internal_trig_reduction_slowpathd - $__internal_1_$__cuda_sm20_dsqrt_rn_f64_mediumpath_v1)
$__internal_1_$__cuda_sm20_dsqrt_rn_f64_mediumpath_v1:
[----:B------:R-:W-:Y:S01]  /*9e40*/  ISETP.GE.U32.AND P0, PT, R0, -0x3400000, PT ;  /* 0xfcc000000000780c */ /* 0x000fe20003f06070 */
[----:B------:R-:W-:-:S12]  /*9e50*/  BSSY.RECONVERGENT B0, `(.L_x_119) ;  /* 0x0000023000007945 */ /* 0x000fd80003800200 */
[----:B------:R-:W-:Y:S05]  /*9e60*/  @!P0 BRA `(.L_x_120) ;  /* 0x0000000000208947 */ /* 0x000fea0003800000 */
[----:B------:R-:W-:-:S10]  /*9e70*/  DFMA.RM R4, R6, R2, R4 ;  /* 0x000000020604722b */ /* 0x000fd40000004004 */
[----:B------:R-:W-:-:S05]  /*9e80*/  IADD3 R2, P0, PT, R4, 0x1, RZ ;  /* 0x0000000104027810 */ /* 0x000fca0007f1e0ff */
[----:B------:R-:W-:-:S06]  /*9e90*/  IMAD.X R3, RZ, RZ, R5, P0 ;  /* 0x000000ffff037224 */ /* 0x000fcc00000e0605 */
[----:B------:R-:W-:-:S08]  /*9ea0*/  DFMA.RP R8, -R4, R2, R8 ;  /* 0x000000020408722b */ /* 0x000fd00000008108 */
[----:B------:R-:W-:-:S06]  /*9eb0*/  DSETP.GT.AND P0, PT, R8, RZ, PT ;  /* 0x000000ff0800722a */ /* 0x000fcc0003f04000 */
[----:B------:R-:W-:Y:S02]  /*9ec0*/  FSEL R2, R2, R4, P0 ;  /* 0x0000000402027208 */ /* 0x000fe40000000000 */
[----:B------:R-:W-:Y:S01]  /*9ed0*/  FSEL R3, R3, R5, P0 ;  /* 0x0000000503037208 */ /* 0x000fe20000000000 */
[----:B------:R-:W-:Y:S06]  /*9ee0*/  BRA `(.L_x_121) ;  /* 0x0000000000647947 */ /* 0x000fec0003800000 */
.L_x_120:
[----:B------:R-:W-:-:S14]  /*9ef0*/  DSETP.NE.AND P0, PT, R8, RZ, PT ;  /* 0x000000ff0800722a */ /* 0x000fdc0003f05000 */
[----:B------:R-:W-:Y:S05]  /*9f00*/  @!P0 BRA `(.L_x_122) ;  /* 0x0000000000588947 */ /* 0x000fea0003800000 */
[----:B------:R-:W-:-:S13]  /*9f10*/  ISETP.GE.AND P0, PT, R9, RZ, PT ;  /* 0x000000ff0900720c */ /* 0x000fda0003f06270 */
[----:B------:R-:W-:Y:S01]  /*9f20*/  @!P0 IMAD.MOV.U32 R2, RZ, RZ, 0x0 ;  /* 0x00000000ff028424 */ /* 0x000fe200078e00ff */
[----:B------:R-:W-:Y:S01]  /*9f30*/  @!P0 MOV R3, 0xfff80000 ;  /* 0xfff8000000038802 */ /* 0x000fe20000000f00 */
[----:B------:R-:W-:Y:S06]  /*9f40*/  @!P0 BRA `(.L_x_121) ;  /* 0x00000000004c8947 */ /* 0x000fec0003800000 */
[----:B------:R-:W-:-:S13]  /*9f50*/  ISETP.GT.AND P0, PT, R9, 0x7fefffff, PT ;  /* 0x7fefffff0900780c */ /* 0x000fda0003f04270 */
[----:B------:R-:W-:Y:S05]  /*9f60*/  @P0 BRA `(.L_x_122) ;  /* 0x0000000000400947 */ /* 0x000fea0003800000 */
[----:B------:R-:W-:Y:S01]  /*9f70*/  DMUL R8, R8, 8.11296384146066816958e+31 ;  /* 0x4690000008087828 */ /* 0x000fe20000000000 */
[----:B------:R-:W-:Y:S02]  /*9f80*/  IMAD.MOV.U32 R6, RZ, RZ, RZ ;  /* 0x000000ffff067224 */ /* 0x000fe400078e00ff */
[----:B------:R-:W-:Y:S02]  /*9f90*/  IMAD.MOV.U32 R2, RZ, RZ, 0x0 ;  /* 0x00000000ff027424 */ /* 0x000fe400078e00ff */
[----:B------:R-:W-:Y:S01]  /*9fa0*/  IMAD.MOV.U32 R3, RZ, RZ, 0x3fd80000 ;  /* 0x3fd80000ff037424 */ /* 0x000fe200078e00ff */
[----:B------:R-:W0:Y:S02]  /*9fb0*/  MUFU.RSQ64H R7, R9 ;  /* 0x0000000900077308 */ /* 0x000e240000001c00 */
[----:B0-----:R-:W-:-:S08]  /*9fc0*/  DMUL R4, R6, R6 ;  /* 0x0000000606047228 */ /* 0x001fd00000000000 */
[----:B------:R-:W-:-:S08]  /*9fd0*/  DFMA R4, R8, -R4, 1 ;  /* 0x3ff000000804742b */ /* 0x000fd00000000804 */
[----:B------:R-:W-:Y:S02]  /*9fe0*/  DFMA R2, R4, R2, 0.5 ;  /* 0x3fe000000402742b */ /* 0x000fe40000000002 */
[----:B------:R-:W-:-:S08]  /*9ff0*/  DMUL R4, R6, R4 ;  /* 0x0000000406047228 */ /* 0x000fd00000000000 */
[----:B------:R-:W-:-:S08]  /*a000*/  DFMA R4, R2, R4, R6 ;  /* 0x000000040204722b */ /* 0x000fd00000000006 */
[----:B------:R-:W-:Y:S02]  /*a010*/  DMUL R2, R8, R4 ;  /* 0x0000000408027228 */ /* 0x000fe40000000000 */
[----:B------:R-:W-:-:S06]  /*a020*/  IADD3 R5, PT, PT, R5, -0x100000, RZ ;  /* 0xfff0000005057810 */ /* 0x000fcc0007ffe0ff */
[----:B------:R-:W-:-:S08]  /*a030*/  DFMA R6, R2, -R2, R8 ;  /* 0x800000020206722b */ /* 0x000fd00000000008 */
[----:B------:R-:W-:-:S10]  /*a040*/  DFMA R2, R4, R6, R2 ;  /* 0x000000060402722b */ /* 0x000fd40000000002 */
[----:B------:R-:W-:Y:S01]  /*a050*/  VIADD R3, R3, 0xfcb00000 ;  /* 0xfcb0000003037836 */ /* 0x000fe20000000000 */
[----:B------:R-:W-:Y:S06]  /*a060*/  BRA `(.L_x_121) ;  /* 0x0000000000047947 */ /* 0x000fec0003800000 */
.L_x_122:
[----:B------:R-:W-:-:S11]  /*a070*/  DADD R2, R8, R8 ;  /* 0x0000000008027229 */ /* 0x000fd60000000008 */
.L_x_121:
[----:B------:R-:W-:Y:S05]  /*a080*/  BSYNC.RECONVERGENT B0 ;  /* 0x0000000000007941 */ /* 0x000fea0003800200 */
.L_x_119:
[----:B------:R-:W-:Y:S02]  /*a090*/  IMAD.MOV.U32 R4, RZ, RZ, R12 ;  /* 0x000000ffff047224 */ /* 0x000fe400078e000c */
[----:B------:R-:W-:-:S04]  /*a0a0*/  IMAD.MOV.U32 R5, RZ, RZ, 0x0 ;  /* 0x00000000ff057424 */ /* 0x000fc800078e00ff */
[----:B------:R-:W-:Y:S05]  /*a0b0*/  RET.REL.NODEC R4 `(_Z8focus_ab7double3PKS_iS1_iPfS2_) ;  /* 0xffffff5c04d07950 */ /* 0x000fea0003c3ffff */
        .type           $_Z8focus_ab7double3PKS_iS1_iPfS2_$__internal_trig_reduction_slowpathd,@function
        .size           $_Z8focus_ab7double3PKS_iS1_iPfS2_$__internal_trig_reduction_slowpathd,(.L_x_133 - $_Z8focus_ab7double3PKS_iS1_iPfS2_$__internal_trig_reduction_slowpathd)
$_Z8focus_ab7double3PKS_iS1_iPfS2_$__internal_trig_reduction_slowpathd:
[----:B------:R-:W-:Y:S02]  /*a0c0*/  SHF.R.U32.HI R17, RZ, 0x14, R41 ;  /* 0x00000014ff117819 */ /* 0x000fe40000011629 */
[----:B------:R-:W-:Y:S02]  /*a0d0*/  MOV R4, RZ ;  /* 0x000000ff00047202 */ /* 0x000fe40000000f00 */
[----:B------:R-:W-:-:S04]  /*a0e0*/  LOP3.LUT R0, R17, 0x7ff, RZ, 0xc0, !PT ;  /* 0x000007ff11007812 */ /* 0x000fc800078ec0ff */
[----:B------:R-:W-:-:S13]  /*a0f0*/  ISETP.NE.AND P0, PT, R0, 0x7ff, PT ;  /* 0x000007ff0000780c */ /* 0x000fda0003f05270 */
[----:B------:R-:W-:Y:S05]  /*a100*/  @!P0 BRA `(.L_x_123) ;  /* 0x0000000800488947 */ /* 0x000fea0003800000 */
[----:B------:R-:W-:Y:S01]  /*a110*/  VIADD R2, R0, 0xfffffc00 ;  /* 0xfffffc0000027836 */ /* 0x000fe20000000000 */
[----:B------:R-:W-:Y:S01]  /*a120*/  BSSY.RECONVERGENT B0, `(.L_x_124) ;  /* 0x000002f000007945 */ /* 0x000fe20003800200 */
[----:B------:R-:W-:-:S03]  /*a130*/  CS2R R50, SRZ ;  /* 0x0000000000327805 */ /* 0x000fc6000001ff00 */
[----:B------:R-:W-:Y:S02]  /*a140*/  SHF.R.U32.HI R0, RZ, 0x6, R2 ;  /* 0x00000006ff007819 */ /* 0x000fe40000011602 */
[----:B------:R-:W-:Y:S02]  /*a150*/  ISETP.GE.U32.AND P0, PT, R2, 0x80, PT ;  /* 0x000000800200780c */ /* 0x000fe40003f06070 */
[C---:B------:R-:W-:Y:S02]  /*a160*/  IADD3 R7, PT, PT, -R0.reuse, 0x13, RZ ;  /* 0x0000001300077810 */ /* 0x040fe40007ffe1ff */
[----:B------:R-:W-:Y:S02]  /*a170*/  IADD3 R8, PT, PT, -R0, 0xf, RZ ;  /* 0x0000000f00087810 */ /* 0x000fe40007ffe1ff */
[----:B------:R-:W-:-:S04]  /*a180*/  SEL R7, R7, 0x12, P0 ;  /* 0x0000001207077807 */ /* 0x000fc80000000000 */
[----:B------:R-:W-:-:S13]  /*a190*/  ISETP.GE.AND P0, PT, R8, R7, PT ;  /* 0x000000070800720c */ /* 0x000fda0003f06270 */
[----:B------:R-:W-:Y:S05]  /*a1a0*/  @P0 BRA `(.L_x_125) ;  /* 0x0000000000980947 */ /* 0x000fea0003800000 */
[----:B------:R-:W0:Y:S01]  /*a1b0*/  LDC.64 R46, c[0x0][0x358] ;  /* 0x0000d600ff2e7b82 */ /* 0x000e220000000a00 */
[C---:B------:R-:W-:Y:S01]  /*a1c0*/  SHF.L.U64.HI R5, R6.reuse, 0xb, R41 ;  /* 0x0000000b06057819 */ /* 0x040fe20000010229 */
[----:B------:R-:W-:Y:S01]  /*a1d0*/  BSSY.RECONVERGENT B1, `(.L_x_126) ;  /* 0x0000022000017945 */ /* 0x000fe20003800200 */
[----:B------:R-:W-:Y:S01]  /*a1e0*/  IMAD.SHL.U32 R6, R6, 0x800, RZ ;  /* 0x0000080006067824 */ /* 0x000fe200078e00ff */
[----:B------:R-:W-:Y:S01]  /*a1f0*/  IADD3 R18, PT, PT, RZ, -R0, -R7 ;  /* 0x80000000ff127210 */ /* 0x000fe20007ffe807 */
[----:B------:R-:W-:Y:S01]  /*a200*/  IMAD.MOV.U32 R12, RZ, RZ, RZ ;  /* 0x000000ffff0c7224 */ /* 0x000fe200078e00ff */
[----:B------:R-:W-:Y:S02]  /*a210*/  CS2R R50, SRZ ;  /* 0x0000000000327805 */ /* 0x000fe4000001ff00 */
[----:B------:R-:W-:-:S07]  /*a220*/  LOP3.LUT R5, R5, 0x80000000, RZ, 0xfc, !PT ;  /* 0x8000000005057812 */ /* 0x000fce00078efcff */
.L_x_127:
[----:B------:R-:W1:Y:S01]  /*a230*/  LDC.64 R2, c[0x4][RZ] ;  /* 0x01000000ff027b82 */ /* 0x000e620000000a00 */
[----:B0-----:R-:W-:Y:S02]  /*a240*/  R2UR UR12, R46 ;  /* 0x000000002e0c72ca */ /* 0x001fe400000e0000 */
[----:B------:R-:W-:Y:S01]  /*a250*/  R2UR UR13, R47 ;  /* 0x000000002f0d72ca */ /* 0x000fe200000e0000 */
[----:B-1----:R-:W-:-:S12]  /*a260*/  IMAD.WIDE R48, R8, 0x8, R2 ;  /* 0x0000000808307825 */ /* 0x002fd800078e0202 */
[----:B------:R-:W2:Y:S01]  /*a270*/  LDG.E.64.CONSTANT R48, desc[UR12][R48.64] ;  /* 0x0000000c30307981 */ /* 0x000ea2000c1e9b00 */
[----:B------:R-:W-:Y:S01]  /*a280*/  VIADD R18, R18, 0x1 ;  /* 0x0000000112127836 */ /* 0x000fe20000000000 */
[C---:B------:R-:W-:Y:S01]  /*a290*/  LEA R19, R12.reuse, R1, 0x3 ;  /* 0x000000010c137211 */ /* 0x040fe200078e18ff */
[----:B------:R-:W-:Y:S02]  /*a2a0*/  VIADD R12, R12, 0x1 ;  /* 0x000000010c0c7836 */ /* 0x000fe40000000000 */
[----:B------:R-:W-:Y:S02]  /*a2b0*/  VIADD R8, R8, 0x1 ;  /* 0x0000000108087836 */ /* 0x000fe40000000000 */
[----:B--2---:R-:W-:-:S04]  /*a2c0*/  IMAD.WIDE.U32 R50, P3, R48, R6, R50 ;  /* 0x0000000630327225 */ /* 0x004fc80007860032 */
[CC--:B------:R-:W-:Y:S02]  /*a2d0*/  IMAD R3, R48.reuse, R5.reuse, RZ ;  /* 0x0000000530037224 */ /* 0x0c0fe400078e02ff */
[----:B------:R-:W-:-:S03]  /*a2e0*/  IMAD.HI.U32 R9, R48, R5, RZ ;  /* 0x0000000530097227 */ /* 0x000fc600078e00ff */
[----:B------:R-:W-:Y:S01]  /*a2f0*/  IADD3 R3, P0, PT, R3, R51, RZ ;  /* 0x0000003303037210 */ /* 0x000fe20007f1e0ff */
[CC--:B------:R-:W-:Y:S02]  /*a300*/  IMAD R2, R49.reuse, R6.reuse, RZ ;  /* 0x0000000631027224 */ /* 0x0c0fe400078e02ff */
[----:B------:R-:W-:-:S03]  /*a310*/  IMAD.HI.U32 R4, R49, R6, RZ ;  /* 0x0000000631047227 */ /* 0x000fc600078e00ff */
[----:B------:R-:W-:Y:S01]  /*a320*/  IADD3 R51, P1, PT, R2, R3, RZ ;  /* 0x0000000302337210 */ /* 0x000fe20007f3e0ff */
[----:B------:R-:W-:Y:S02]  /*a330*/  IMAD.X R9, RZ, RZ, R9, P3 ;  /* 0x000000ffff097224 */ /* 0x000fe400018e0609 */
[C---:B------:R-:W-:Y:S02]  /*a340*/  IMAD.HI.U32 R3, R49.reuse, R5, RZ ;  /* 0x0000000531037227 */ /* 0x040fe400078e00ff */
[----:B------:R0:W-:Y:S01]  /*a350*/  STL.64 [R19], R50 ;  /* 0x0000003213007387 */ /* 0x0001e20000100a00 */
[----:B------:R-:W-:Y:S01]  /*a360*/  IADD3.X R9, P0, PT, R4, R9, RZ, P0, !PT ;  /* 0x0000000904097210 */ /* 0x000fe2000071e4ff */
[----:B------:R-:W-:-:S04]  /*a370*/  IMAD R2, R49, R5, RZ ;  /* 0x0000000531027224 */ /* 0x000fc800078e02ff */
[----:B------:R-:W-:Y:S01]  /*a380*/  IMAD.X R3, RZ, RZ, R3, P0 ;  /* 0x000000ffff037224 */ /* 0x000fe200000e0603 */
[----:B------:R-:W-:Y:S02]  /*a390*/  ISETP.NE.AND P0, PT, R18, -0xf, PT ;  /* 0xfffffff11200780c */ /* 0x000fe40003f05270 */
[----:B------:R-:W-:-:S04]  /*a3a0*/  IADD3.X R2, P1, PT, R2, R9, RZ, P1, !PT ;  /* 0x0000000902027210 */ /* 0x000fc80000f3e4ff */
[----:B------:R-:W-:Y:S01]  /*a3b0*/  IADD3.X R3, PT, PT, RZ, R3, RZ, P1, !PT ;  /* 0x00000003ff037210 */ /* 0x000fe20000ffe4ff */
[----:B0-----:R-:W-:-:S03]  /*a3c0*/  IMAD.MOV.U32 R50, RZ, RZ, R2 ;  /* 0x000000ffff327224 */ /* 0x001fc600078e0002 */
[----:B------:R-:W-:-:S03]  /*a3d0*/  MOV R51, R3 ;  /* 0x0000000300337202 */ /* 0x000fc60000000f00 */
[----:B------:R-:W-:Y:S05]  /*a3e0*/  @P0 BRA `(.L_x_127) ;  /* 0xfffffffc00900947 */ /* 0x000fea000383ffff */
[----:B------:R-:W-:Y:S05]  /*a3f0*/  BSYNC.RECONVERGENT B1 ;  /* 0x0000000000017941 */ /* 0x000fea0003800200 */
.L_x_126:
[----:B------:R-:W-:-:S07]  /*a400*/  IMAD.MOV.U32 R8, RZ, RZ, R7 ;  /* 0x000000ffff087224 */ /* 0x000fce00078e0007 */
.L_x_125:
[----:B------:R-:W-:Y:S05]  /*a410*/  BSYNC.RECONVERGENT B0 ;  /* 0x0000000000007941 */ /* 0x000fea0003800200 */
.L_x_124:
[----:B------:R-:W-:Y:S01]  /*a420*/  LOP3.LUT P0, R17, R17, 0x3f, RZ, 0xc0, !PT ;  /* 0x0000003f11117812 */ /* 0x000fe2000780c0ff */
[----:B------:R-:W-:-:S04]  /*a430*/  IMAD.IADD R0, R0, 0x1, R8 ;  /* 0x0000000100007824 */ /* 0x000fc800078e0208 */
[----:B------:R-:W-:-:S05]  /*a440*/  IMAD.U32 R9, R0, 0x8, R1 ;  /* 0x0000000800097824 */ /* 0x000fca00078e0001 */
[----:B------:R0:W-:Y:S04]  /*a450*/  STL.64 [R9+-0x78], R50 ;  /* 0xffff883209007387 */ /* 0x0001e80000100a00 */
[----:B------:R-:W2:Y:S04]  /*a460*/  @P0 LDL.64 R6, [R1+0x8] ;  /* 0x0000080001060983 */ /* 0x000ea80000100a00 */
[----:B------:R-:W3:Y:S04]  /*a470*/  LDL.64 R2, [R1+0x10] ;  /* 0x0000100001027983 */ /* 0x000ee80000100a00 */
[----:B------:R-:W4:Y:S01]  /*a480*/  LDL.64 R4, [R1+0x18] ;  /* 0x0000180001047983 */ /* 0x000f220000100a00 */
[----:B------:R-:W-:Y:S01]  /*a490*/  @P0 LOP3.LUT R47, R17, 0x3f, RZ, 0x3c, !PT ;  /* 0x0000003f112f0812 */ /* 0x000fe200078e3cff */
[----:B------:R-:W-:Y:S01]  /*a4a0*/  BSSY.RECONVERGENT B0, `(.L_x_128) ;  /* 0x0000034000007945 */ /* 0x000fe20003800200 */
[----:B--2---:R-:W-:-:S02]  /*a4b0*/  @P0 SHF.R.U64 R19, R6, 0x1, R7 ;  /* 0x0000000106130819 */ /* 0x004fc40000001207 */
[----:B------:R-:W-:Y:S02]  /*a4c0*/  @P0 SHF.R.U32.HI R12, RZ, 0x1, R7 ;  /* 0x00000001ff0c0819 */ /* 0x000fe40000011607 */
[C---:B---3--:R-:W-:Y:S02]  /*a4d0*/  @P0 SHF.L.U32 R8, R2.reuse, R17, RZ ;  /* 0x0000001102080219 */ /* 0x048fe400000006ff */
[----:B------:R-:W-:Y:S02]  /*a4e0*/  @P0 SHF.R.U64 R19, R19, R47, R12 ;  /* 0x0000002f13130219 */ /* 0x000fe4000000120c */
[--C-:B------:R-:W-:Y:S02]  /*a4f0*/  @P0 SHF.R.U32.HI R0, RZ, 0x1, R3.reuse ;  /* 0x00000001ff000819 */ /* 0x100fe40000011603 */
[C-C-:B------:R-:W-:Y:S02]  /*a500*/  @P0 SHF.R.U64 R7, R2.reuse, 0x1, R3.reuse ;  /* 0x0000000102070819 */ /* 0x140fe40000001203 */
[----:B------:R-:W-:-:S02]  /*a510*/  @P0 SHF.L.U64.HI R6, R2, R17, R3 ;  /* 0x0000001102060219 */ /* 0x000fc40000010203 */
[----:B0-----:R-:W-:Y:S02]  /*a520*/  @P0 SHF.R.U32.HI R9, RZ, R47, R12 ;  /* 0x0000002fff090219 */ /* 0x001fe4000001160c */
[----:B------:R-:W-:Y:S02]  /*a530*/  @P0 LOP3.LUT R2, R8, R19, RZ, 0xfc, !PT ;  /* 0x0000001308020212 */ /* 0x000fe400078efcff */
[----:B----4-:R-:W-:Y:S02]  /*a540*/  @P0 SHF.L.U32 R12, R4, R17, RZ ;  /* 0x00000011040c0219 */ /* 0x010fe400000006ff */
[----:B------:R-:W-:Y:S02]  /*a550*/  @P0 SHF.R.U64 R7, R7, R47, R0 ;  /* 0x0000002f07070219 */ /* 0x000fe40000001200 */
[----:B------:R-:W-:Y:S02]  /*a560*/  @P0 LOP3.LUT R3, R6, R9, RZ, 0xfc, !PT ;  /* 0x0000000906030212 */ /* 0x000fe400078efcff */
[----:B------:R-:W-:-:S02]  /*a570*/  @P0 SHF.L.U64.HI R17, R4, R17, R5 ;  /* 0x0000001104110219 */ /* 0x000fc40000010205 */
[----:B------:R-:W-:Y:S02]  /*a580*/  @P0 SHF.R.U32.HI R0, RZ, R47, R0 ;  /* 0x0000002fff000219 */ /* 0x000fe40000011600 */
[----:B------:R-:W-:Y:S02]  /*a590*/  SHF.L.U32 R6, R2, 0x2, RZ ;  /* 0x0000000202067819 */ /* 0x000fe400000006ff */
[----:B------:R-:W-:Y:S02]  /*a5a0*/  @P0 LOP3.LUT R4, R12, R7, RZ, 0xfc, !PT ;  /* 0x000000070c040212 */ /* 0x000fe400078efcff */
[----:B------:R-:W-:Y:S02]  /*a5b0*/  SHF.L.U64.HI R2, R2, 0x2, R3 ;  /* 0x0000000202027819 */ /* 0x000fe40000010203 */
[----:B------:R-:W-:Y:S02]  /*a5c0*/  @P0 LOP3.LUT R5, R17, R0, RZ, 0xfc, !PT ;  /* 0x0000000011050212 */ /* 0x000fe400078efcff */
[----:B------:R-:W-:-:S02]  /*a5d0*/  SHF.L.W.U32.HI R3, R3, 0x2, R4 ;  /* 0x0000000203037819 */ /* 0x000fc40000010e04 */
[----:B------:R-:W-:Y:S02]  /*a5e0*/  IADD3 RZ, P0, PT, RZ, -R6, RZ ;  /* 0x80000006ffff7210 */ /* 0x000fe40007f1e0ff */
[----:B------:R-:W-:Y:S02]  /*a5f0*/  LOP3.LUT R7, RZ, R2, RZ, 0x33, !PT ;  /* 0x00000002ff077212 */ /* 0x000fe400078e33ff */
[----:B------:R-:W-:Y:S02]  /*a600*/  SHF.L.W.U32.HI R4, R4, 0x2, R5 ;  /* 0x0000000204047819 */ /* 0x000fe40000010e05 */
[----:B------:R-:W-:Y:S02]  /*a610*/  LOP3.LUT R8, RZ, R3, RZ, 0x33, !PT ;  /* 0x00000003ff087212 */ /* 0x000fe400078e33ff */
[----:B------:R-:W-:Y:S02]  /*a620*/  IADD3.X R7, P0, PT, RZ, R7, RZ, P0, !PT ;  /* 0x00000007ff077210 */ /* 0x000fe4000071e4ff */
[----:B------:R-:W-:-:S02]  /*a630*/  LOP3.LUT R9, RZ, R4, RZ, 0x33, !PT ;  /* 0x00000004ff097212 */ /* 0x000fc400078e33ff */
[----:B------:R-:W-:Y:S02]  /*a640*/  IADD3.X R8, P1, PT, RZ, R8, RZ, P0, !PT ;  /* 0x00000008ff087210 */ /* 0x000fe4000073e4ff */
[----:B------:R-:W-:-:S03]  /*a650*/  ISETP.GT.U32.AND P3, PT, R3, -0x1, PT ;  /* 0xffffffff0300780c */ /* 0x000fc60003f64070 */
[----:B------:R-:W-:Y:S01]  /*a660*/  IMAD.X R9, RZ, RZ, R9, P1 ;  /* 0x000000ffff097224 */ /* 0x000fe200008e0609 */
[----:B------:R-:W-:-:S04]  /*a670*/  ISETP.GT.AND.EX P0, PT, R4, -0x1, PT, P3 ;  /* 0xffffffff0400780c */ /* 0x000fc80003f04330 */
[----:B------:R-:W-:Y:S02]  /*a680*/  SEL R0, R4, R9, P0 ;  /* 0x0000000904007207 */ /* 0x000fe40000000000 */
[----:B------:R-:W-:Y:S02]  /*a690*/  SEL R3, R3, R8, P0 ;  /* 0x0000000803037207 */ /* 0x000fe40000000000 */
[----:B------:R-:W-:Y:S02]  /*a6a0*/  ISETP.NE.U32.AND P1, PT, R0, RZ, PT ;  /* 0x000000ff0000720c */ /* 0x000fe40003f25070 */
[----:B------:R-:W-:Y:S02]  /*a6b0*/  SEL R7, R2, R7, P0 ;  /* 0x0000000702077207 */ /* 0x000fe40000000000 */
[----:B------:R-:W-:Y:S01]  /*a6c0*/  SEL R12, R3, R0, !P1 ;  /* 0x00000000030c7207 */ /* 0x000fe20004800000 */
[----:B------:R-:W-:-:S03]  /*a6d0*/  @!P0 IMAD.MOV R6, RZ, RZ, -R6 ;  /* 0x000000ffff068224 */ /* 0x000fc600078e0a06 */
[----:B------:R-:W0:Y:S02]  /*a6e0*/  FLO.U32 R8, R12 ;  /* 0x0000000c00087300 */ /* 0x000e2400000e0000 */
[C---:B0-----:R-:W-:Y:S02]  /*a6f0*/  IADD3 R9, PT, PT, -R8.reuse, 0x1f, RZ ;  /* 0x0000001f08097810 */ /* 0x041fe40007ffe1ff */
[----:B------:R-:W-:-:S03]  /*a700*/  IADD3 R8, PT, PT, -R8, 0x3f, RZ ;  /* 0x0000003f08087810 */ /* 0x000fc60007ffe1ff */
[----:B------:R-:W-:-:S05]  /*a710*/  @P1 IMAD.MOV R8, RZ, RZ, R9 ;  /* 0x000000ffff081224 */ /* 0x000fca00078e0209 */
[----:B------:R-:W-:-:S13]  /*a720*/  ISETP.NE.AND P1, PT, R8, RZ, PT ;  /* 0x000000ff0800720c */ /* 0x000fda0003f25270 */
[----:B------:R-:W-:Y:S05]  /*a730*/  @!P1 BRA `(.L_x_129) ;  /* 0x0000000000289947 */ /* 0x000fea0003800000 */
[----:B------:R-:W-:Y:S02]  /*a740*/  LOP3.LUT R2, R8, 0x3f, RZ, 0xc0, !PT ;  /* 0x0000003f08027812 */ /* 0x000fe400078ec0ff */
[--C-:B------:R-:W-:Y:S02]  /*a750*/  SHF.R.U64 R6, R6, 0x1, R7.reuse ;  /* 0x0000000106067819 */ /* 0x100fe40000001207 */
[CC--:B------:R-:W-:Y:S02]  /*a760*/  SHF.L.U64.HI R0, R3.reuse, R2.reuse, R0 ;  /* 0x0000000203007219 */ /* 0x0c0fe40000010200 */
[----:B------:R-:W-:Y:S02]  /*a770*/  SHF.L.U32 R3, R3, R2, RZ ;  /* 0x0000000203037219 */ /* 0x000fe400000006ff */
[----:B------:R-:W-:Y:S02]  /*a780*/  SHF.R.U32.HI R7, RZ, 0x1, R7 ;  /* 0x00000001ff077819 */ /* 0x000fe40000011607 */
[----:B------:R-:W-:-:S04]  /*a790*/  LOP3.LUT R2, R8, 0x3f, RZ, 0xc, !PT ;  /* 0x0000003f08027812 */ /* 0x000fc800078e0cff */
[-CC-:B------:R-:W-:Y:S02]  /*a7a0*/  SHF.R.U64 R6, R6, R2.reuse, R7.reuse ;  /* 0x0000000206067219 */ /* 0x180fe40000001207 */
[----:B------:R-:W-:Y:S02]  /*a7b0*/  SHF.R.U32.HI R7, RZ, R2, R7 ;  /* 0x00000002ff077219 */ /* 0x000fe40000011607 */
[----:B------:R-:W-:Y:S02]  /*a7c0*/  LOP3.LUT R3, R3, R6, RZ, 0xfc, !PT ;  /* 0x0000000603037212 */ /* 0x000fe400078efcff */
[----:B------:R-:W-:-:S07]  /*a7d0*/  LOP3.LUT R0, R0, R7, RZ, 0xfc, !PT ;  /* 0x0000000700007212 */ /* 0x000fce00078efcff */
.L_x_129:
[----:B------:R-:W-:Y:S05]  /*a7e0*/  BSYNC.RECONVERGENT B0 ;  /* 0x0000000000007941 */ /* 0x000fea0003800200 */
.L_x_128:
[----:B------:R-:W-:Y:S01]  /*a7f0*/  IMAD.WIDE.U32 R6, R3, 0x2168c235, RZ ;  /* 0x2168c23503067825 */ /* 0x000fe200078e00ff */
[----:B------:R-:W-:-:S03]  /*a800*/  SHF.R.U32.HI R5, RZ, 0x1e, R5 ;  /* 0x0000001eff057819 */ /* 0x000fc60000011605 */
[----:B------:R-:W-:Y:S01]  /*a810*/  IMAD.MOV.U32 R19, RZ, RZ, RZ ;  /* 0x000000ffff137224 */ /* 0x000fe200078e00ff */
[----:B------:R-:W-:Y:S01]  /*a820*/  MOV R18, R7 ;  /* 0x0000000700127202 */ /* 0x000fe20000000f00 */
[----:B------:R-:W-:Y:S01]  /*a830*/  IMAD.HI.U32 R2, R0, -0x36f0255e, RZ ;  /* 0xc90fdaa200027827 */ /* 0x000fe200078e00ff */
[----:B------:R-:W-:Y:S02]  /*a840*/  IADD3 RZ, P1, PT, R6, R6, RZ ;  /* 0x0000000606ff7210 */ /* 0x000fe40007f3e0ff */
[----:B------:R-:W-:Y:S01]  /*a850*/  LEA.HI R4, R4, R5, RZ, 0x1 ;  /* 0x0000000504047211 */ /* 0x000fe200078f08ff */
[----:B------:R-:W-:-:S04]  /*a860*/  IMAD.WIDE.U32 R18, R3, -0x36f0255e, R18 ;  /* 0xc90fdaa203127825 */ /* 0x000fc800078e0012 */
[C---:B------:R-:W-:Y:S02]  /*a870*/  IMAD R7, R0.reuse, -0x36f0255e, RZ ;  /* 0xc90fdaa200077824 */ /* 0x040fe400078e02ff */
[----:B------:R-:W-:-:S04]  /*a880*/  IMAD.WIDE.U32 R18, P3, R0, 0x2168c235, R18 ;  /* 0x2168c23500127825 */ /* 0x000fc80007860012 */
[----:B------:R-:W-:Y:S01]  /*a890*/  IMAD.X R2, RZ, RZ, R2, P3 ;  /* 0x000000ffff027224 */ /* 0x000fe200018e0602 */
[----:B------:R-:W-:Y:S02]  /*a8a0*/  IADD3 R7, P3, PT, R7, R19, RZ ;  /* 0x0000001307077210 */ /* 0x000fe40007f7e0ff */
[----:B------:R-:W-:Y:S02]  /*a8b0*/  IADD3.X RZ, P1, PT, R18, R18, RZ, P1, !PT ;  /* 0x0000001212ff7210 */ /* 0x000fe40000f3e4ff */
[C---:B------:R-:W-:Y:S01]  /*a8c0*/  ISETP.GT.U32.AND P4, PT, R7.reuse, RZ, PT ;  /* 0x000000ff0700720c */ /* 0x040fe20003f84070 */
[----:B------:R-:W-:Y:S01]  /*a8d0*/  IMAD.X R3, RZ, RZ, R2, P3 ;  /* 0x000000ffff037224 */ /* 0x000fe200018e0602 */
[----:B------:R-:W-:-:S04]  /*a8e0*/  IADD3.X R2, P3, PT, R7, R7, RZ, P1, !PT ;  /* 0x0000000707027210 */ /* 0x000fc80000f7e4ff */
[C---:B------:R-:W-:Y:S02]  /*a8f0*/  ISETP.GT.AND.EX P1, PT, R3.reuse, RZ, PT, P4 ;  /* 0x000000ff0300720c */ /* 0x040fe40003f24340 */
[----:B------:R-:W-:Y:S02]  /*a900*/  IADD3.X R0, PT, PT, R3, R3, RZ, P3, !PT ;  /* 0x0000000303007210 */ /* 0x000fe40001ffe4ff */
[----:B------:R-:W-:Y:S02]  /*a910*/  SEL R2, R2, R7, P1 ;  /* 0x0000000702027207 */ /* 0x000fe40000800000 */
[----:B------:R-:W-:Y:S02]  /*a920*/  SEL R0, R0, R3, P1 ;  /* 0x0000000300007207 */ /* 0x000fe40000800000 */
[----:B------:R-:W-:-:S05]  /*a930*/  IADD3 R3, P3, PT, R2, 0x1, RZ ;  /* 0x0000000102037810 */ /* 0x000fca0007f7e0ff */
[----:B------:R-:W-:-:S05]  /*a940*/  IMAD.X R0, RZ, RZ, R0, P3 ;  /* 0x000000ffff007224 */ /* 0x000fca00018e0600 */
[----:B------:R-:W-:-:S04]  /*a950*/  SHF.R.U64 R3, R3, 0xa, R0 ;  /* 0x0000000a03037819 */ /* 0x000fc80000001200 */
[----:B------:R-:W-:Y:S02]  /*a960*/  IADD3 R7, P3, PT, R3, 0x1, RZ ;  /* 0x0000000103077810 */ /* 0x000fe40007f7e0ff */
[----:B------:R-:W-:Y:S02]  /*a970*/  SEL R3, RZ, 0xffffffff, !P1 ;  /* 0xffffffffff037807 */ /* 0x000fe40004800000 */
[----:B------:R-:W-:Y:S02]  /*a980*/  LEA.HI.X R0, R0, RZ, RZ, 0x16, P3 ;  /* 0x000000ff00007211 */ /* 0x000fe400018fb4ff */
[----:B------:R-:W-:Y:S01]  /*a990*/  LOP3.LUT P1, R41, R41, 0x80000000, RZ, 0xc0, !PT ;  /* 0x8000000029297812 */ /* 0x000fe2000782c0ff */
[----:B------:R-:W-:Y:S01]  /*a9a0*/  IMAD.IADD R3, R3, 0x1, -R8 ;  /* 0x0000000103037824 */ /* 0x000fe200078e0a08 */
[--C-:B------:R-:W-:Y:S02]  /*a9b0*/  SHF.R.U64 R7, R7, 0x1, R0.reuse ;  /* 0x0000000107077819 */ /* 0x100fe40000001200 */
[----:B------:R-:W-:Y:S01]  /*a9c0*/  SHF.R.U32.HI R0, RZ, 0x1, R0 ;  /* 0x00000001ff007819 */ /* 0x000fe20000011600 */
[----:B------:R-:W-:Y:S01]  /*a9d0*/  IMAD.SHL.U32 R3, R3, 0x100000, RZ ;  /* 0x0010000003037824 */ /* 0x000fe200078e00ff */
[----:B------:R-:W-:-:S02]  /*a9e0*/  IADD3 R6, P3, P4, RZ, RZ, R7 ;  /* 0x000000ffff067210 */ /* 0x000fc40007c7e007 */
[----:B------:R-:W-:Y:S02]  /*a9f0*/  @!P0 LOP3.LUT R41, R41, 0x80000000, RZ, 0x3c, !PT ;  /* 0x8000000029298812 */ /* 0x000fe400078e3cff */
[----:B------:R-:W-:-:S03]  /*aa00*/  IADD3.X R0, PT, PT, R3, 0x3fe00000, R0, P3, P4 ;  /* 0x3fe0000003007810 */ /* 0x000fc60001fe8400 */
[----:B------:R-:W-:Y:S02]  /*aa10*/  @P1 IADD3 R4, PT, PT, -R4, RZ, RZ ;  /* 0x000000ff04041210 */ /* 0x000fe40007ffe1ff */
[----:B------:R-:W-:-:S07]  /*aa20*/  LOP3.LUT R41, R0, R41, RZ, 0xfc, !PT ;  /* 0x0000002900297212 */ /* 0x000fce00078efcff */
.L_x_123:
[----:B------:R-:W-:Y:S02]  /*aa30*/  IMAD.MOV.U32 R17, RZ, RZ, 0x0 ;  /* 0x00000000ff117424 */ /* 0x000fe400078e00ff */
[----:B------:R-:W-:Y:S02]  /*aa40*/  IMAD.MOV.U32 R7, RZ, RZ, R41 ;  /* 0x000000ffff077224 */ /* 0x000fe400078e0029 */
[----:B------:R-:W-:Y:S05]  /*aa50*/  RET.REL.NODEC R16 `(_Z8focus_ab7double3PKS_iS1_iPfS2_) ;  /* 0xffffff5410687950 */ /* 0x000fea0003c3ffff */
.L_x_130:
        /* <DEDUP_REMOVED lines=10> */
.L_x_133:


//--------------------- .nv.global.init           --------------------------
	.section	.nv.global.init,"aw",@progbits
	.align	8
.nv.global.init:
	.type		__cudart_i2opi_d,@object
	.size		__cudart_i2opi_d,(.L_0 - __cudart_i2opi_d)
__cudart_i2opi_d:
        /*0000*/ 	.byte	0x08, 0x5d, 0x8d, 0x1f, 0xb1, 0x5f, 0xfb, 0x6b, 0xea, 0x92, 0x52, 0x8a, 0xf7, 0x39, 0x07, 0x3d
        /* <DEDUP_REMOVED lines=8> */
.L_0:


//--------------------- .nv.shared.reserved.0     --------------------------
	.section	.nv.shared.reserved.0,"aw",@nobits
	.weak		__nv_reservedSMEM_offset_0_alias
	.size		__nv_reservedSMEM_offset_0_alias, 0, 64
	.other		__nv_reservedSMEM_offset_0_alias,@"STO_CUDA_RESERVED_SHARED STV_DEFAULT"
__nv_reservedSMEM_offset_0_alias:
	.zero		0
	.zero		64


//--------------------- .nv.shared._Z8focus_ab7double3PKS_iS1_iPfS2_ --------------------------
	.section	.nv.shared._Z8focus_ab7double3PKS_iS1_iPfS2_,"aw",@nobits
	.sectionflags	@""
	.align	8
.nv.shared._Z8focus_ab7double3PKS_iS1_iPfS2_:
	.zero		13312


//--------------------- .nv.constant0._Z11focus_illumPKfS0_iPd --------------------------
	.section	.nv.constant0._Z11focus_illumPKfS0_iPd,"a",@progbits
	.sectionflags	@""
	.align	4
.nv.constant0._Z11focus_illumPKfS0_iPd:
	.zero		928


//--------------------- .nv.constant0._Z8focus_ab7double3PKS_iS1_iPfS2_ --------------------------
	.section	.nv.constant0._Z8focus_ab7double3PKS_iS1_iPfS2_,"a",@progbits
	.sectionflags	@""
	.align	4
.nv.constant0._Z8focus_ab7double3PKS_iS1_iPfS2_:
	.zero		968


//--------------------- SYMBOLS --------------------------

	.type		.nv.reservedSmem.offset0,@object
	.size		.nv.reservedSmem.offset0,0x4
	.type		.nv.reservedSmem.cap,@object
	.size		.nv.reservedSmem.cap,0x4
